//
// Generated by NVIDIA NVVM Compiler
//
// Compiler Build ID: CL-36424714
// Cuda compilation tools, release 13.0, V13.0.88
// Based on NVVM 20.0.0
//

.version 9.0
.target sm_100
.address_size 64

	// .globl	_Z15init_rng_kernelP17curandStateXORWOWm
.global .align 4 .b8 precalc_xorwow_matrix[102400];
.global .align 4 .b8 precalc_xorwow_offset_matrix[102400];
.global .align 4 .b8 mrg32k3aM1[2304];
.global .align 4 .b8 mrg32k3aM2[2304];
.global .align 4 .b8 mrg32k3aM1SubSeq[2016];
.global .align 4 .b8 mrg32k3aM2SubSeq[2016];
.global .align 4 .b8 mrg32k3aM1Seq[2304];
.global .align 4 .b8 mrg32k3aM2Seq[2304];
.const .align 8 .b8 __cr_lgamma_table[72];
.extern .shared .align 16 .b8 sdata[];

.visible .entry _Z15init_rng_kernelP17curandStateXORWOWm(
	.param .u64 .ptr .align 1 _Z15init_rng_kernelP17curandStateXORWOWm_param_0,
	.param .u64 _Z15init_rng_kernelP17curandStateXORWOWm_param_1
)
{
	.reg .pred 	%p<25>;
	.reg .b32 	%r<413>;
	.reg .b64 	%rd<19>;

	ld.param.u64 	%rd8, [_Z15init_rng_kernelP17curandStateXORWOWm_param_0];
	ld.param.u64 	%rd9, [_Z15init_rng_kernelP17curandStateXORWOWm_param_1];
	mov.u32 	%r183, %ctaid.x;
	mov.u32 	%r184, %ntid.x;
	mov.u32 	%r185, %tid.x;
	mad.lo.s32 	%r1, %r183, %r184, %r185;
	setp.gt.s32 	%p1, %r1, 262143;
	@%p1 bra 	$L__BB0_44;
	cvta.to.global.u64 	%rd10, %rd8;
	cvt.s64.s32 	%rd18, %r1;
	mul.wide.s32 	%rd11, %r1, 48;
	add.s64 	%rd2, %rd10, %rd11;
	cvt.u32.u64 	%r186, %rd9;
	xor.b32  	%r187, %r186, -1429050551;
	mul.lo.s32 	%r188, %r187, 1099087573;
	{ .reg .b32 tmp; mov.b64 {tmp, %r189}, %rd9; }
	xor.b32  	%r190, %r189, -136515619;
	mul.lo.s32 	%r191, %r190, -1703105765;
	add.s32 	%r192, %r188, %r191;
	add.s32 	%r193, %r192, 6615241;
	add.s32 	%r194, %r188, 123456789;
	st.global.v2.u32 	[%rd2], {%r193, %r194};
	xor.b32  	%r195, %r188, 362436069;
	add.s32 	%r196, %r191, 521288629;
	st.global.v2.u32 	[%rd2+8], {%r195, %r196};
	xor.b32  	%r197, %r191, 88675123;
	add.s32 	%r198, %r188, 5783321;
	st.global.v2.u32 	[%rd2+16], {%r197, %r198};
	setp.eq.s32 	%p2, %r1, 0;
	@%p2 bra 	$L__BB0_43;
	mov.b32 	%r319, 0;
$L__BB0_3:
	and.b64  	%rd4, %rd18, 3;
	setp.eq.s64 	%p3, %rd4, 0;
	@%p3 bra 	$L__BB0_42;
	mul.wide.u32 	%rd12, %r319, 3200;
	mov.u64 	%rd13, precalc_xorwow_matrix;
	add.s64 	%rd5, %rd13, %rd12;
	cvt.u32.u64 	%r3, %rd4;
	mov.b32 	%r320, 0;
$L__BB0_5:
	mov.b32 	%r333, 0;
	mov.u32 	%r334, %r333;
	mov.u32 	%r335, %r333;
	mov.u32 	%r336, %r333;
	mov.u32 	%r337, %r333;
	mov.u32 	%r326, %r333;
$L__BB0_6:
	mul.wide.u32 	%rd14, %r326, 4;
	add.s64 	%rd15, %rd2, %rd14;
	ld.global.u32 	%r11, [%rd15+4];
	shl.b32 	%r12, %r326, 5;
	mov.b32 	%r332, 0;
$L__BB0_7:
	.pragma "nounroll";
	shr.u32 	%r203, %r11, %r332;
	and.b32  	%r204, %r203, 1;
	setp.eq.b32 	%p4, %r204, 1;
	not.pred 	%p5, %p4;
	add.s32 	%r205, %r12, %r332;
	mul.lo.s32 	%r206, %r205, 5;
	mul.wide.u32 	%rd16, %r206, 4;
	add.s64 	%rd6, %rd5, %rd16;
	@%p5 bra 	$L__BB0_9;
	ld.global.u32 	%r207, [%rd6];
	xor.b32  	%r337, %r337, %r207;
	ld.global.u32 	%r208, [%rd6+4];
	xor.b32  	%r336, %r336, %r208;
	ld.global.u32 	%r209, [%rd6+8];
	xor.b32  	%r335, %r335, %r209;
	ld.global.u32 	%r210, [%rd6+12];
	xor.b32  	%r334, %r334, %r210;
	ld.global.u32 	%r211, [%rd6+16];
	xor.b32  	%r333, %r333, %r211;
$L__BB0_9:
	and.b32  	%r213, %r203, 2;
	setp.eq.s32 	%p6, %r213, 0;
	@%p6 bra 	$L__BB0_11;
	ld.global.u32 	%r214, [%rd6+20];
	xor.b32  	%r337, %r337, %r214;
	ld.global.u32 	%r215, [%rd6+24];
	xor.b32  	%r336, %r336, %r215;
	ld.global.u32 	%r216, [%rd6+28];
	xor.b32  	%r335, %r335, %r216;
	ld.global.u32 	%r217, [%rd6+32];
	xor.b32  	%r334, %r334, %r217;
	ld.global.u32 	%r218, [%rd6+36];
	xor.b32  	%r333, %r333, %r218;
$L__BB0_11:
	and.b32  	%r220, %r203, 4;
	setp.eq.s32 	%p7, %r220, 0;
	@%p7 bra 	$L__BB0_13;
	ld.global.u32 	%r221, [%rd6+40];
	xor.b32  	%r337, %r337, %r221;
	ld.global.u32 	%r222, [%rd6+44];
	xor.b32  	%r336, %r336, %r222;
	ld.global.u32 	%r223, [%rd6+48];
	xor.b32  	%r335, %r335, %r223;
	ld.global.u32 	%r224, [%rd6+52];
	xor.b32  	%r334, %r334, %r224;
	ld.global.u32 	%r225, [%rd6+56];
	xor.b32  	%r333, %r333, %r225;
$L__BB0_13:
	and.b32  	%r227, %r203, 8;
	setp.eq.s32 	%p8, %r227, 0;
	@%p8 bra 	$L__BB0_15;
	ld.global.u32 	%r228, [%rd6+60];
	xor.b32  	%r337, %r337, %r228;
	ld.global.u32 	%r229, [%rd6+64];
	xor.b32  	%r336, %r336, %r229;
	ld.global.u32 	%r230, [%rd6+68];
	xor.b32  	%r335, %r335, %r230;
	ld.global.u32 	%r231, [%rd6+72];
	xor.b32  	%r334, %r334, %r231;
	ld.global.u32 	%r232, [%rd6+76];
	xor.b32  	%r333, %r333, %r232;
$L__BB0_15:
	and.b32  	%r234, %r203, 16;
	setp.eq.s32 	%p9, %r234, 0;
	@%p9 bra 	$L__BB0_17;
	ld.global.u32 	%r235, [%rd6+80];
	xor.b32  	%r337, %r337, %r235;
	ld.global.u32 	%r236, [%rd6+84];
	xor.b32  	%r336, %r336, %r236;
	ld.global.u32 	%r237, [%rd6+88];
	xor.b32  	%r335, %r335, %r237;
	ld.global.u32 	%r238, [%rd6+92];
	xor.b32  	%r334, %r334, %r238;
	ld.global.u32 	%r239, [%rd6+96];
	xor.b32  	%r333, %r333, %r239;
$L__BB0_17:
	and.b32  	%r241, %r203, 32;
	setp.eq.s32 	%p10, %r241, 0;
	@%p10 bra 	$L__BB0_19;
	ld.global.u32 	%r242, [%rd6+100];
	xor.b32  	%r337, %r337, %r242;
	ld.global.u32 	%r243, [%rd6+104];
	xor.b32  	%r336, %r336, %r243;
	ld.global.u32 	%r244, [%rd6+108];
	xor.b32  	%r335, %r335, %r244;
	ld.global.u32 	%r245, [%rd6+112];
	xor.b32  	%r334, %r334, %r245;
	ld.global.u32 	%r246, [%rd6+116];
	xor.b32  	%r333, %r333, %r246;
$L__BB0_19:
	and.b32  	%r248, %r203, 64;
	setp.eq.s32 	%p11, %r248, 0;
	@%p11 bra 	$L__BB0_21;
	ld.global.u32 	%r249, [%rd6+120];
	xor.b32  	%r337, %r337, %r249;
	ld.global.u32 	%r250, [%rd6+124];
	xor.b32  	%r336, %r336, %r250;
	ld.global.u32 	%r251, [%rd6+128];
	xor.b32  	%r335, %r335, %r251;
	ld.global.u32 	%r252, [%rd6+132];
	xor.b32  	%r334, %r334, %r252;
	ld.global.u32 	%r253, [%rd6+136];
	xor.b32  	%r333, %r333, %r253;
$L__BB0_21:
	and.b32  	%r255, %r203, 128;
	setp.eq.s32 	%p12, %r255, 0;
	@%p12 bra 	$L__BB0_23;
	ld.global.u32 	%r256, [%rd6+140];
	xor.b32  	%r337, %r337, %r256;
	ld.global.u32 	%r257, [%rd6+144];
	xor.b32  	%r336, %r336, %r257;
	ld.global.u32 	%r258, [%rd6+148];
	xor.b32  	%r335, %r335, %r258;
	ld.global.u32 	%r259, [%rd6+152];
	xor.b32  	%r334, %r334, %r259;
	ld.global.u32 	%r260, [%rd6+156];
	xor.b32  	%r333, %r333, %r260;
$L__BB0_23:
	and.b32  	%r262, %r203, 256;
	setp.eq.s32 	%p13, %r262, 0;
	@%p13 bra 	$L__BB0_25;
	ld.global.u32 	%r263, [%rd6+160];
	xor.b32  	%r337, %r337, %r263;
	ld.global.u32 	%r264, [%rd6+164];
	xor.b32  	%r336, %r336, %r264;
	ld.global.u32 	%r265, [%rd6+168];
	xor.b32  	%r335, %r335, %r265;
	ld.global.u32 	%r266, [%rd6+172];
	xor.b32  	%r334, %r334, %r266;
	ld.global.u32 	%r267, [%rd6+176];
	xor.b32  	%r333, %r333, %r267;
$L__BB0_25:
	and.b32  	%r269, %r203, 512;
	setp.eq.s32 	%p14, %r269, 0;
	@%p14 bra 	$L__BB0_27;
	ld.global.u32 	%r270, [%rd6+180];
	xor.b32  	%r337, %r337, %r270;
	ld.global.u32 	%r271, [%rd6+184];
	xor.b32  	%r336, %r336, %r271;
	ld.global.u32 	%r272, [%rd6+188];
	xor.b32  	%r335, %r335, %r272;
	ld.global.u32 	%r273, [%rd6+192];
	xor.b32  	%r334, %r334, %r273;
	ld.global.u32 	%r274, [%rd6+196];
	xor.b32  	%r333, %r333, %r274;
$L__BB0_27:
	and.b32  	%r276, %r203, 1024;
	setp.eq.s32 	%p15, %r276, 0;
	@%p15 bra 	$L__BB0_29;
	ld.global.u32 	%r277, [%rd6+200];
	xor.b32  	%r337, %r337, %r277;
	ld.global.u32 	%r278, [%rd6+204];
	xor.b32  	%r336, %r336, %r278;
	ld.global.u32 	%r279, [%rd6+208];
	xor.b32  	%r335, %r335, %r279;
	ld.global.u32 	%r280, [%rd6+212];
	xor.b32  	%r334, %r334, %r280;
	ld.global.u32 	%r281, [%rd6+216];
	xor.b32  	%r333, %r333, %r281;
$L__BB0_29:
	and.b32  	%r283, %r203, 2048;
	setp.eq.s32 	%p16, %r283, 0;
	@%p16 bra 	$L__BB0_31;
	ld.global.u32 	%r284, [%rd6+220];
	xor.b32  	%r337, %r337, %r284;
	ld.global.u32 	%r285, [%rd6+224];
	xor.b32  	%r336, %r336, %r285;
	ld.global.u32 	%r286, [%rd6+228];
	xor.b32  	%r335, %r335, %r286;
	ld.global.u32 	%r287, [%rd6+232];
	xor.b32  	%r334, %r334, %r287;
	ld.global.u32 	%r288, [%rd6+236];
	xor.b32  	%r333, %r333, %r288;
$L__BB0_31:
	and.b32  	%r290, %r203, 4096;
	setp.eq.s32 	%p17, %r290, 0;
	@%p17 bra 	$L__BB0_33;
	ld.global.u32 	%r291, [%rd6+240];
	xor.b32  	%r337, %r337, %r291;
	ld.global.u32 	%r292, [%rd6+244];
	xor.b32  	%r336, %r336, %r292;
	ld.global.u32 	%r293, [%rd6+248];
	xor.b32  	%r335, %r335, %r293;
	ld.global.u32 	%r294, [%rd6+252];
	xor.b32  	%r334, %r334, %r294;
	ld.global.u32 	%r295, [%rd6+256];
	xor.b32  	%r333, %r333, %r295;
$L__BB0_33:
	and.b32  	%r297, %r203, 8192;
	setp.eq.s32 	%p18, %r297, 0;
	@%p18 bra 	$L__BB0_35;
	ld.global.u32 	%r298, [%rd6+260];
	xor.b32  	%r337, %r337, %r298;
	ld.global.u32 	%r299, [%rd6+264];
	xor.b32  	%r336, %r336, %r299;
	ld.global.u32 	%r300, [%rd6+268];
	xor.b32  	%r335, %r335, %r300;
	ld.global.u32 	%r301, [%rd6+272];
	xor.b32  	%r334, %r334, %r301;
	ld.global.u32 	%r302, [%rd6+276];
	xor.b32  	%r333, %r333, %r302;
$L__BB0_35:
	and.b32  	%r304, %r203, 16384;
	setp.eq.s32 	%p19, %r304, 0;
	@%p19 bra 	$L__BB0_37;
	ld.global.u32 	%r305, [%rd6+280];
	xor.b32  	%r337, %r337, %r305;
	ld.global.u32 	%r306, [%rd6+284];
	xor.b32  	%r336, %r336, %r306;
	ld.global.u32 	%r307, [%rd6+288];
	xor.b32  	%r335, %r335, %r307;
	ld.global.u32 	%r308, [%rd6+292];
	xor.b32  	%r334, %r334, %r308;
	ld.global.u32 	%r309, [%rd6+296];
	xor.b32  	%r333, %r333, %r309;
$L__BB0_37:
	and.b32  	%r311, %r203, 32768;
	setp.eq.s32 	%p20, %r311, 0;
	@%p20 bra 	$L__BB0_39;
	ld.global.u32 	%r312, [%rd6+300];
	xor.b32  	%r337, %r337, %r312;
	ld.global.u32 	%r313, [%rd6+304];
	xor.b32  	%r336, %r336, %r313;
	ld.global.u32 	%r314, [%rd6+308];
	xor.b32  	%r335, %r335, %r314;
	ld.global.u32 	%r315, [%rd6+312];
	xor.b32  	%r334, %r334, %r315;
	ld.global.u32 	%r316, [%rd6+316];
	xor.b32  	%r333, %r333, %r316;
$L__BB0_39:
	add.s32 	%r332, %r332, 16;
	setp.ne.s32 	%p21, %r332, 32;
	@%p21 bra 	$L__BB0_7;
	mad.lo.s32 	%r317, %r326, -31, %r12;
	add.s32 	%r326, %r317, 1;
	setp.ne.s32 	%p22, %r326, 5;
	@%p22 bra 	$L__BB0_6;
	st.global.u32 	[%rd2+4], %r337;
	st.global.u32 	[%rd2+8], %r336;
	st.global.u32 	[%rd2+12], %r335;
	st.global.u32 	[%rd2+16], %r334;
	st.global.u32 	[%rd2+20], %r333;
	add.s32 	%r320, %r320, 1;
	setp.lt.u32 	%p23, %r320, %r3;
	@%p23 bra 	$L__BB0_5;
$L__BB0_42:
	shr.u64 	%rd7, %rd18, 2;
	add.s32 	%r319, %r319, 1;
	setp.gt.u64 	%p24, %rd18, 3;
	mov.u64 	%rd18, %rd7;
	@%p24 bra 	$L__BB0_3;
$L__BB0_43:
	mov.b32 	%r318, 0;
	st.global.v2.u32 	[%rd2+24], {%r318, %r318};
	st.global.u32 	[%rd2+32], %r318;
	mov.b64 	%rd17, 0;
	st.global.u64 	[%rd2+40], %rd17;
$L__BB0_44:
	ret;

}
	// .globl	_Z19heston_exact_kernelPfP17curandStateXORWOW
.visible .entry _Z19heston_exact_kernelPfP17curandStateXORWOW(
	.param .u64 .ptr .align 1 _Z19heston_exact_kernelPfP17curandStateXORWOW_param_0,
	.param .u64 .ptr .align 1 _Z19heston_exact_kernelPfP17curandStateXORWOW_param_1
)
{
	.reg .pred 	%p<57>;
	.reg .b32 	%r<392>;
	.reg .b32 	%f<342>;
	.reg .b64 	%rd<21>;
	.reg .b64 	%fd<175>;

	ld.param.u64 	%rd3, [_Z19heston_exact_kernelPfP17curandStateXORWOW_param_1];
	mov.u32 	%r125, %ctaid.x;
	mov.u32 	%r126, %ntid.x;
	mov.u32 	%r127, %tid.x;
	mad.lo.s32 	%r1, %r125, %r126, %r127;
	setp.gt.s32 	%p1, %r1, 262143;
	@%p1 bra 	$L__BB1_50;
	cvta.to.global.u64 	%rd4, %rd3;
	mul.wide.s32 	%rd5, %r1, 48;
	add.s64 	%rd1, %rd4, %rd5;
	ld.global.v2.u32 	{%r11, %r12}, [%rd1];
	ld.global.v2.u32 	{%r13, %r14}, [%rd1+8];
	ld.global.v2.u32 	{%r15, %r371}, [%rd1+16];
	ld.global.v2.u32 	{%r370, %r349}, [%rd1+24];
	ld.global.f32 	%f338, [%rd1+32];
	ld.global.f64 	%fd174, [%rd1+40];
	mov.f32 	%f49, 0f3EFFFFA0;
	cvt.sat.f32.f32 	%f50, %f49;
	mov.f32 	%f51, 0f4B400001;
	mov.f32 	%f52, 0f437C0000;
	fma.rm.f32 	%f53, %f50, %f52, %f51;
	add.f32 	%f54, %f53, 0fCB40007F;
	neg.f32 	%f55, %f54;
	fma.rn.f32 	%f56, 0fBA03126F, 0f3FB8AA3B, %f55;
	fma.rn.f32 	%f57, 0fBA03126F, 0f32A57060, %f56;
	mov.b32 	%r129, %f53;
	shl.b32 	%r130, %r129, 23;
	mov.b32 	%f58, %r130;
	ex2.approx.ftz.f32 	%f59, %f57;
	mul.f32 	%f2, %f59, %f58;
	mov.b32 	%r131, 1127219200;
	mov.b32 	%r132, -2147483648;
	mov.b64 	%fd2, {%r132, %r131};
	mov.f32 	%f330, 0f3DCCCCCD;
	mov.f32 	%f329, 0f00000000;
	mov.b32 	%r312, 0;
	mov.u64 	%rd7, __cr_lgamma_table;
$L__BB1_2:
	mul.f32 	%f60, %f2, %f330;
	mov.f32 	%f61, 0f3F800000;
	sub.f32 	%f62, %f61, %f2;
	mul.f32 	%f63, %f62, 0f3DB851EC;
	div.rn.f32 	%f6, %f60, %f63;
	setp.geu.f32 	%p2, %f6, 0f42800000;
	@%p2 bra 	$L__BB1_5;
	fma.rn.f32 	%f110, %f6, 0f3BBB989D, 0f3F000000;
	cvt.sat.f32.f32 	%f111, %f110;
	mov.f32 	%f112, 0f4B400001;
	mov.f32 	%f113, 0f437C0000;
	fma.rm.f32 	%f114, %f111, %f113, %f112;
	add.f32 	%f115, %f114, 0fCB40007F;
	neg.f32 	%f116, %f115;
	fma.rn.f32 	%f117, %f6, 0f3FB8AA3B, %f116;
	fma.rn.f32 	%f118, %f6, 0f32A57060, %f117;
	mov.b32 	%r226, %f114;
	shl.b32 	%r227, %r226, 23;
	mov.b32 	%f119, %r227;
	ex2.approx.ftz.f32 	%f120, %f118;
	mul.f32 	%f332, %f120, %f119;
	mov.b32 	%r327, 0;
	mov.u32 	%r350, %r371;
	mov.u32 	%r325, %r12;
$L__BB1_4:
	mov.u32 	%r356, %r327;
	mov.u32 	%r12, %r13;
	mov.u32 	%r13, %r14;
	mov.u32 	%r14, %r15;
	mov.u32 	%r15, %r350;
	add.s32 	%r327, %r356, 1;
	shr.u32 	%r228, %r325, 2;
	xor.b32  	%r229, %r228, %r325;
	shl.b32 	%r230, %r15, 4;
	shl.b32 	%r231, %r229, 1;
	xor.b32  	%r232, %r230, %r231;
	xor.b32  	%r233, %r232, %r15;
	xor.b32  	%r350, %r233, %r229;
	add.s32 	%r11, %r11, 362437;
	add.s32 	%r234, %r350, %r11;
	cvt.rn.f32.u32 	%f121, %r234;
	fma.rn.f32 	%f122, %f121, 0f2F800000, 0f2F000000;
	mul.f32 	%f332, %f332, %f122;
	setp.gt.f32 	%p21, %f332, 0f3F800000;
	mov.u32 	%r325, %r12;
	@%p21 bra 	$L__BB1_4;
	bra.uni 	$L__BB1_31;
$L__BB1_5:
	setp.leu.f32 	%p3, %f6, 0f457A0000;
	@%p3 bra 	$L__BB1_18;
	setp.eq.s32 	%p12, %r349, 1;
	mov.b32 	%r349, 0;
	mov.u32 	%r350, %r371;
	mov.f64 	%fd169, %fd174;
	@%p12 bra 	$L__BB1_17;
	shr.u32 	%r165, %r12, 2;
	xor.b32  	%r166, %r165, %r12;
	shl.b32 	%r167, %r371, 4;
	shl.b32 	%r168, %r166, 1;
	xor.b32  	%r169, %r167, %r168;
	xor.b32  	%r170, %r169, %r371;
	xor.b32  	%r29, %r170, %r166;
	add.s32 	%r171, %r11, %r29;
	add.s32 	%r172, %r171, 362437;
	shr.u32 	%r173, %r13, 2;
	xor.b32  	%r174, %r173, %r13;
	shl.b32 	%r175, %r29, 4;
	shl.b32 	%r176, %r174, 1;
	xor.b32  	%r177, %r176, %r175;
	xor.b32  	%r178, %r177, %r174;
	xor.b32  	%r30, %r178, %r29;
	add.s32 	%r179, %r11, %r30;
	add.s32 	%r180, %r179, 724874;
	shr.u32 	%r181, %r14, 2;
	xor.b32  	%r182, %r181, %r14;
	shl.b32 	%r183, %r30, 4;
	shl.b32 	%r184, %r182, 1;
	xor.b32  	%r185, %r184, %r183;
	xor.b32  	%r186, %r185, %r182;
	xor.b32  	%r31, %r186, %r30;
	add.s32 	%r187, %r11, %r31;
	add.s32 	%r188, %r187, 1087311;
	shr.u32 	%r189, %r15, 2;
	xor.b32  	%r190, %r189, %r15;
	shl.b32 	%r191, %r31, 4;
	shl.b32 	%r192, %r190, 1;
	xor.b32  	%r193, %r192, %r191;
	xor.b32  	%r194, %r193, %r190;
	xor.b32  	%r350, %r194, %r31;
	add.s32 	%r11, %r11, 1449748;
	add.s32 	%r195, %r350, %r11;
	cvt.u64.u32 	%rd9, %r172;
	mul.wide.u32 	%rd10, %r180, 2097152;
	xor.b64  	%rd11, %rd10, %rd9;
	cvt.rn.f64.u64 	%fd95, %rd11;
	fma.rn.f64 	%fd163, %fd95, 0d3CA0000000000000, 0d3C90000000000000;
	cvt.u64.u32 	%rd12, %r188;
	mul.wide.u32 	%rd13, %r195, 2097152;
	xor.b64  	%rd14, %rd13, %rd12;
	cvt.rn.f64.u64 	%fd96, %rd14;
	fma.rn.f64 	%fd5, %fd96, 0d3CB0000000000000, 0d3CA0000000000000;
	{
	.reg .b32 %temp; 
	mov.b64 	{%temp, %r328}, %fd163;
	}
	{
	.reg .b32 %temp; 
	mov.b64 	{%r329, %temp}, %fd163;
	}
	setp.gt.s32 	%p13, %r328, 1048575;
	mov.b32 	%r330, -1023;
	@%p13 bra 	$L__BB1_9;
	mul.f64 	%fd163, %fd163, 0d4350000000000000;
	{
	.reg .b32 %temp; 
	mov.b64 	{%temp, %r328}, %fd163;
	}
	{
	.reg .b32 %temp; 
	mov.b64 	{%r329, %temp}, %fd163;
	}
	mov.b32 	%r330, -1077;
$L__BB1_9:
	add.s32 	%r197, %r328, -1;
	setp.gt.u32 	%p14, %r197, 2146435070;
	@%p14 bra 	$L__BB1_13;
	shr.u32 	%r200, %r328, 20;
	add.s32 	%r331, %r330, %r200;
	and.b32  	%r201, %r328, 1048575;
	or.b32  	%r202, %r201, 1072693248;
	mov.b64 	%fd164, {%r329, %r202};
	setp.lt.u32 	%p16, %r202, 1073127583;
	@%p16 bra 	$L__BB1_12;
	{
	.reg .b32 %temp; 
	mov.b64 	{%r203, %temp}, %fd164;
	}
	{
	.reg .b32 %temp; 
	mov.b64 	{%temp, %r204}, %fd164;
	}
	add.s32 	%r205, %r204, -1048576;
	mov.b64 	%fd164, {%r203, %r205};
	add.s32 	%r331, %r331, 1;
$L__BB1_12:
	add.f64 	%fd98, %fd164, 0dBFF0000000000000;
	add.f64 	%fd99, %fd164, 0d3FF0000000000000;
	rcp.approx.ftz.f64 	%fd100, %fd99;
	neg.f64 	%fd101, %fd99;
	fma.rn.f64 	%fd102, %fd101, %fd100, 0d3FF0000000000000;
	fma.rn.f64 	%fd103, %fd102, %fd102, %fd102;
	fma.rn.f64 	%fd104, %fd103, %fd100, %fd100;
	mul.f64 	%fd105, %fd98, %fd104;
	fma.rn.f64 	%fd106, %fd98, %fd104, %fd105;
	mul.f64 	%fd107, %fd106, %fd106;
	fma.rn.f64 	%fd108, %fd107, 0d3EB1380B3AE80F1E, 0d3ED0EE258B7A8B04;
	fma.rn.f64 	%fd109, %fd108, %fd107, 0d3EF3B2669F02676F;
	fma.rn.f64 	%fd110, %fd109, %fd107, 0d3F1745CBA9AB0956;
	fma.rn.f64 	%fd111, %fd110, %fd107, 0d3F3C71C72D1B5154;
	fma.rn.f64 	%fd112, %fd111, %fd107, 0d3F624924923BE72D;
	fma.rn.f64 	%fd113, %fd112, %fd107, 0d3F8999999999A3C4;
	fma.rn.f64 	%fd114, %fd113, %fd107, 0d3FB5555555555554;
	sub.f64 	%fd115, %fd98, %fd106;
	add.f64 	%fd116, %fd115, %fd115;
	neg.f64 	%fd117, %fd106;
	fma.rn.f64 	%fd118, %fd117, %fd98, %fd116;
	mul.f64 	%fd119, %fd104, %fd118;
	mul.f64 	%fd120, %fd107, %fd114;
	fma.rn.f64 	%fd121, %fd120, %fd106, %fd119;
	xor.b32  	%r206, %r331, -2147483648;
	mov.b32 	%r207, 1127219200;
	mov.b64 	%fd122, {%r206, %r207};
	sub.f64 	%fd123, %fd122, %fd2;
	fma.rn.f64 	%fd124, %fd123, 0d3FE62E42FEFA39EF, %fd106;
	fma.rn.f64 	%fd125, %fd123, 0dBFE62E42FEFA39EF, %fd124;
	sub.f64 	%fd126, %fd125, %fd106;
	sub.f64 	%fd127, %fd121, %fd126;
	fma.rn.f64 	%fd128, %fd123, 0d3C7ABC9E3B39803F, %fd127;
	add.f64 	%fd165, %fd124, %fd128;
	bra.uni 	$L__BB1_14;
$L__BB1_13:
	fma.rn.f64 	%fd97, %fd163, 0d7FF0000000000000, 0d7FF0000000000000;
	{
	.reg .b32 %temp; 
	mov.b64 	{%temp, %r198}, %fd163;
	}
	and.b32  	%r199, %r198, 2147483647;
	setp.eq.s32 	%p15, %r199, 0;
	selp.f64 	%fd165, 0dFFF0000000000000, %fd97, %p15;
$L__BB1_14:
	mul.f64 	%fd14, %fd165, 0dC000000000000000;
	{
	.reg .b32 %temp; 
	mov.b64 	{%temp, %r208}, %fd5;
	}
	shl.b32 	%r209, %r208, 1;
	setp.gt.u32 	%p17, %r209, -2038431744;
	mov.f64 	%fd129, 0d0000000000000000;
	mul.rn.f64 	%fd130, %fd5, %fd129;
	selp.f64 	%fd15, %fd130, %fd5, %p17;
	{
	.reg .b32 %temp; 
	mov.b64 	{%r210, %temp}, %fd15;
	}
	{
	.reg .b32 %temp; 
	mov.b64 	{%temp, %r211}, %fd15;
	}
	add.s32 	%r212, %r211, 1048576;
	mov.b64 	%fd131, {%r210, %r212};
	cvt.rni.f64.f64 	%fd132, %fd131;
	cvt.rzi.s64.f64 	%rd15, %fd132;
	cvt.u32.u64 	%r213, %rd15;
	fma.rn.f64 	%fd133, %fd132, 0dBFE0000000000000, %fd15;
	mul.f64 	%fd134, %fd133, 0d3CA1A62633145C07;
	fma.rn.f64 	%fd135, %fd133, 0d400921FB54442D18, %fd134;
	mul.rn.f64 	%fd136, %fd135, %fd135;
	fma.rn.f64 	%fd137, %fd136, 0dBDA8FF8320FD8164, 0d3E21EEA7C1EF8528;
	fma.rn.f64 	%fd138, %fd137, %fd136, 0dBE927E4F8E06E6D9;
	fma.rn.f64 	%fd139, %fd138, %fd136, 0d3EFA01A019DDBCE9;
	fma.rn.f64 	%fd140, %fd139, %fd136, 0dBF56C16C16C15D47;
	fma.rn.f64 	%fd141, %fd140, %fd136, 0d3FA5555555555551;
	fma.rn.f64 	%fd142, %fd141, %fd136, 0dBFE0000000000000;
	fma.rn.f64 	%fd143, %fd142, %fd136, 0d3FF0000000000000;
	fma.rn.f64 	%fd144, %fd136, 0d3DE5DB65F9785EBA, 0dBE5AE5F12CB0D246;
	fma.rn.f64 	%fd145, %fd144, %fd136, 0d3EC71DE369ACE392;
	fma.rn.f64 	%fd146, %fd145, %fd136, 0dBF2A01A019DB62A1;
	fma.rn.f64 	%fd147, %fd146, %fd136, 0d3F81111111110818;
	fma.rn.f64 	%fd148, %fd147, %fd136, 0dBFC5555555555554;
	fma.rn.f64 	%fd149, %fd148, %fd136, 0d0000000000000000;
	fma.rn.f64 	%fd150, %fd149, %fd135, %fd135;
	and.b64  	%rd16, %rd15, 1;
	setp.eq.b64 	%p18, %rd16, 1;
	{
	.reg .b32 %temp; 
	mov.b64 	{%temp, %r214}, %fd150;
	}
	{
	.reg .b32 %temp; 
	mov.b64 	{%r215, %temp}, %fd150;
	}
	xor.b32  	%r216, %r214, -2147483648;
	mov.b64 	%fd151, {%r215, %r216};
	selp.f64 	%fd166, %fd143, %fd150, %p18;
	selp.f64 	%fd167, %fd151, %fd143, %p18;
	and.b32  	%r217, %r213, 2;
	setp.eq.s32 	%p19, %r217, 0;
	@%p19 bra 	$L__BB1_16;
	{
	.reg .b32 %temp; 
	mov.b64 	{%temp, %r218}, %fd166;
	}
	{
	.reg .b32 %temp; 
	mov.b64 	{%r219, %temp}, %fd166;
	}
	xor.b32  	%r220, %r218, -2147483648;
	mov.b64 	%fd166, {%r219, %r220};
	{
	.reg .b32 %temp; 
	mov.b64 	{%temp, %r221}, %fd167;
	}
	{
	.reg .b32 %temp; 
	mov.b64 	{%r222, %temp}, %fd167;
	}
	xor.b32  	%r223, %r221, -2147483648;
	mov.b64 	%fd167, {%r222, %r223};
$L__BB1_16:
	sqrt.rn.f64 	%fd152, %fd14;
	mov.f64 	%fd153, 0d0000000000000000;
	add.rn.f64 	%fd154, %fd167, %fd153;
	cvt.rzi.f64.f64 	%fd155, %fd15;
	setp.eq.f64 	%p20, %fd15, %fd155;
	mul.rn.f64 	%fd156, %fd15, %fd153;
	selp.f64 	%fd157, %fd156, %fd166, %p20;
	mul.f64 	%fd169, %fd152, %fd157;
	mul.f64 	%fd174, %fd152, %fd154;
	mov.b32 	%r349, 1;
	mov.u32 	%r15, %r31;
	mov.u32 	%r14, %r30;
	mov.u32 	%r13, %r29;
	mov.u32 	%r12, %r371;
$L__BB1_17:
	cvt.f64.f32 	%fd158, %f6;
	sqrt.rn.f64 	%fd159, %fd158;
	fma.rn.f64 	%fd160, %fd159, %fd169, %fd158;
	add.f64 	%fd161, %fd160, 0d3FE0000000000000;
	cvt.rzi.u32.f64 	%r356, %fd161;
	bra.uni 	$L__BB1_31;
$L__BB1_18:
	// begin inline asm
	lg2.approx.f32.ftz %f64, %f6;
	// end inline asm
	cvt.f64.f32 	%fd40, %f64;
	mul.f64 	%fd41, %fd40, 0d3FE62E42FEFA39EF;
	cvt.rn.f32.f64 	%f10, %fd41;
	add.f32 	%f67, %f6, 0fBDFDF8D9;
	// begin inline asm
	rsqrt.approx.f32.ftz %f66, %f67;
	// end inline asm
	fma.rn.f32 	%f11, %f66, 0f3FB75B84, 0f3984F70F;
	add.f32 	%f69, %f6, 0fBFFCA5DC;
	// begin inline asm
	rsqrt.approx.f32.ftz %f68, %f69;
	// end inline asm
	fma.rn.f32 	%f12, %f68, 0f3E5807D3, 0f3F71280C;
	// begin inline asm
	rcp.approx.f32.ftz %f70, %f11;
	// end inline asm
$L__BB1_19:
	mov.u32 	%r54, %r14;
	mov.u32 	%r53, %r15;
	mov.u32 	%r14, %r371;
	shr.u32 	%r133, %r12, 2;
	xor.b32  	%r134, %r133, %r12;
	shl.b32 	%r135, %r14, 4;
	shl.b32 	%r136, %r134, 1;
	xor.b32  	%r137, %r135, %r136;
	xor.b32  	%r138, %r137, %r14;
	xor.b32  	%r15, %r138, %r134;
	add.s32 	%r139, %r11, %r15;
	add.s32 	%r140, %r139, 362437;
	cvt.rn.f32.u32 	%f84, %r140;
	fma.rn.f32 	%f73, %f84, 0f2F800000, 0f2F000000;
	// begin inline asm
	rsqrt.approx.f32.ftz %f72, %f73;
	// end inline asm
	add.f32 	%f75, %f72, 0fBF800000;
	// begin inline asm
	lg2.approx.f32.ftz %f74, %f75;
	// end inline asm
	cvt.f64.f32 	%fd42, %f74;
	mul.f64 	%fd43, %fd42, 0d3FE62E42FEFA39EF;
	cvt.rn.f32.f64 	%f85, %fd43;
	add.f32 	%f86, %f12, %f85;
	mul.f32 	%f87, %f70, %f86;
	sub.f32 	%f88, %f6, %f87;
	cvt.rmi.f32.f32 	%f14, %f88;
	shr.u32 	%r141, %r13, 2;
	xor.b32  	%r142, %r141, %r13;
	shl.b32 	%r143, %r15, 4;
	shl.b32 	%r144, %r142, 1;
	xor.b32  	%r145, %r144, %r143;
	xor.b32  	%r146, %r145, %r142;
	xor.b32  	%r371, %r146, %r15;
	add.s32 	%r11, %r11, 724874;
	add.f32 	%f89, %f14, 0f3F800000;
	sub.f32 	%f90, %f6, %f89;
	mul.f32 	%f91, %f11, %f90;
	sub.f32 	%f92, %f91, %f12;
	cvt.f64.f32 	%fd44, %f92;
	mul.f64 	%fd45, %fd44, 0d3FF71547652B82FE;
	cvt.rn.f32.f64 	%f77, %fd45;
	// begin inline asm
	ex2.approx.f32.ftz %f76, %f77;
	// end inline asm
	add.f32 	%f93, %f76, 0f3F800000;
	mul.f32 	%f79, %f93, %f93;
	// begin inline asm
	rcp.approx.f32.ftz %f78, %f79;
	// end inline asm
	sub.f32 	%f94, %f6, %f14;
	mul.f32 	%f95, %f11, %f94;
	sub.f32 	%f96, %f95, %f12;
	cvt.f64.f32 	%fd46, %f96;
	mul.f64 	%fd47, %fd46, 0d3FF71547652B82FE;
	cvt.rn.f32.f64 	%f81, %fd47;
	// begin inline asm
	ex2.approx.f32.ftz %f80, %f81;
	// end inline asm
	add.f32 	%f97, %f80, 0f3F800000;
	mul.f32 	%f83, %f97, %f97;
	// begin inline asm
	rcp.approx.f32.ftz %f82, %f83;
	// end inline asm
	sub.f32 	%f15, %f78, %f82;
	cvt.rzi.s32.f32 	%r147, %f89;
	cvt.rn.f32.s32 	%f98, %r147;
	abs.f32 	%f99, %f98;
	cvt.f64.f32 	%fd26, %f99;
	setp.lt.s32 	%p4, %r147, 9;
	@%p4 bra 	$L__BB1_28;
	rcp.rn.f64 	%fd48, %fd26;
	mul.f64 	%fd49, %fd48, %fd48;
	fma.rn.f64 	%fd50, %fd49, 0dBF5AC321034783F9, 0d3F4B68B992738FBF;
	fma.rn.f64 	%fd51, %fd49, %fd50, 0dBF4380D01E4F7B8C;
	fma.rn.f64 	%fd52, %fd49, %fd51, 0d3F4A019FA29F7264;
	fma.rn.f64 	%fd53, %fd49, %fd52, 0dBF66C16C16B2ACEC;
	fma.rn.f64 	%fd54, %fd49, %fd53, 0d3FB5555555555545;
	fma.rn.f64 	%fd27, %fd48, %fd54, 0d3FED67F1C864BEAE;
	{
	.reg .b32 %temp; 
	mov.b64 	{%temp, %r345}, %fd26;
	}
	{
	.reg .b32 %temp; 
	mov.b64 	{%r346, %temp}, %fd26;
	}
	setp.gt.s32 	%p5, %r345, 1048575;
	mov.b32 	%r347, -1023;
	mov.f64 	%fd170, %fd26;
	@%p5 bra 	$L__BB1_22;
	mul.f64 	%fd170, %fd26, 0d4350000000000000;
	{
	.reg .b32 %temp; 
	mov.b64 	{%temp, %r345}, %fd170;
	}
	{
	.reg .b32 %temp; 
	mov.b64 	{%r346, %temp}, %fd170;
	}
	mov.b32 	%r347, -1077;
$L__BB1_22:
	add.s32 	%r151, %r345, -1;
	setp.gt.u32 	%p6, %r151, 2146435070;
	@%p6 bra 	$L__BB1_26;
	shr.u32 	%r154, %r345, 20;
	add.s32 	%r348, %r347, %r154;
	and.b32  	%r155, %r345, 1048575;
	or.b32  	%r156, %r155, 1072693248;
	mov.b64 	%fd171, {%r346, %r156};
	setp.lt.u32 	%p8, %r156, 1073127583;
	@%p8 bra 	$L__BB1_25;
	{
	.reg .b32 %temp; 
	mov.b64 	{%r157, %temp}, %fd171;
	}
	{
	.reg .b32 %temp; 
	mov.b64 	{%temp, %r158}, %fd171;
	}
	add.s32 	%r159, %r158, -1048576;
	mov.b64 	%fd171, {%r157, %r159};
	add.s32 	%r348, %r348, 1;
$L__BB1_25:
	add.f64 	%fd56, %fd171, 0dBFF0000000000000;
	add.f64 	%fd57, %fd171, 0d3FF0000000000000;
	rcp.approx.ftz.f64 	%fd58, %fd57;
	neg.f64 	%fd59, %fd57;
	fma.rn.f64 	%fd60, %fd59, %fd58, 0d3FF0000000000000;
	fma.rn.f64 	%fd61, %fd60, %fd60, %fd60;
	fma.rn.f64 	%fd62, %fd61, %fd58, %fd58;
	mul.f64 	%fd63, %fd56, %fd62;
	fma.rn.f64 	%fd64, %fd56, %fd62, %fd63;
	mul.f64 	%fd65, %fd64, %fd64;
	fma.rn.f64 	%fd66, %fd65, 0d3EB1380B3AE80F1E, 0d3ED0EE258B7A8B04;
	fma.rn.f64 	%fd67, %fd66, %fd65, 0d3EF3B2669F02676F;
	fma.rn.f64 	%fd68, %fd67, %fd65, 0d3F1745CBA9AB0956;
	fma.rn.f64 	%fd69, %fd68, %fd65, 0d3F3C71C72D1B5154;
	fma.rn.f64 	%fd70, %fd69, %fd65, 0d3F624924923BE72D;
	fma.rn.f64 	%fd71, %fd70, %fd65, 0d3F8999999999A3C4;
	fma.rn.f64 	%fd72, %fd71, %fd65, 0d3FB5555555555554;
	sub.f64 	%fd73, %fd56, %fd64;
	add.f64 	%fd74, %fd73, %fd73;
	neg.f64 	%fd75, %fd64;
	fma.rn.f64 	%fd76, %fd75, %fd56, %fd74;
	mul.f64 	%fd77, %fd62, %fd76;
	mul.f64 	%fd78, %fd65, %fd72;
	fma.rn.f64 	%fd79, %fd78, %fd64, %fd77;
	xor.b32  	%r160, %r348, -2147483648;
	mov.b32 	%r161, 1127219200;
	mov.b64 	%fd80, {%r160, %r161};
	sub.f64 	%fd81, %fd80, %fd2;
	fma.rn.f64 	%fd82, %fd81, 0d3FE62E42FEFA39EF, %fd64;
	fma.rn.f64 	%fd83, %fd81, 0dBFE62E42FEFA39EF, %fd82;
	sub.f64 	%fd84, %fd83, %fd64;
	sub.f64 	%fd85, %fd79, %fd84;
	fma.rn.f64 	%fd86, %fd81, 0d3C7ABC9E3B39803F, %fd85;
	add.f64 	%fd172, %fd82, %fd86;
	bra.uni 	$L__BB1_27;
$L__BB1_26:
	fma.rn.f64 	%fd55, %fd170, 0d7FF0000000000000, 0d7FF0000000000000;
	{
	.reg .b32 %temp; 
	mov.b64 	{%temp, %r152}, %fd170;
	}
	and.b32  	%r153, %r152, 2147483647;
	setp.eq.s32 	%p7, %r153, 0;
	selp.f64 	%fd172, 0dFFF0000000000000, %fd55, %p7;
$L__BB1_27:
	mul.f64 	%fd87, %fd172, 0d3FE0000000000000;
	add.f64 	%fd88, %fd26, 0dBFE0000000000000;
	mul.f64 	%fd89, %fd88, %fd87;
	sub.f64 	%fd90, %fd89, %fd26;
	add.f64 	%fd91, %fd27, %fd89;
	add.f64 	%fd173, %fd90, %fd91;
	bra.uni 	$L__BB1_29;
$L__BB1_28:
	cvt.rzi.s32.f64 	%r148, %fd26;
	mul.wide.s32 	%rd6, %r148, 8;
	add.s64 	%rd8, %rd7, %rd6;
	ld.const.f64 	%fd173, [%rd8+-8];
$L__BB1_29:
	mul.f32 	%f102, %f15, 0f3FA66666;
	cvt.rn.f32.f64 	%f103, %fd173;
	mul.f32 	%f104, %f14, %f10;
	sub.f32 	%f105, %f104, %f6;
	sub.f32 	%f106, %f105, %f103;
	cvt.f64.f32 	%fd92, %f106;
	mul.f64 	%fd93, %fd92, 0d3FF71547652B82FE;
	cvt.rn.f32.f64 	%f101, %fd93;
	// begin inline asm
	ex2.approx.f32.ftz %f100, %f101;
	// end inline asm
	add.s32 	%r162, %r371, %r11;
	cvt.rn.f32.u32 	%f107, %r162;
	fma.rn.f32 	%f108, %f107, 0f2F800000, 0f2F000000;
	mul.f32 	%f109, %f102, %f108;
	setp.geu.f32 	%p9, %f109, %f100;
	cvt.f64.f32 	%fd94, %f102;
	setp.ltu.f64 	%p10, %fd94, 0d3BC79CA10C924223;
	or.pred  	%p11, %p10, %p9;
	mov.u32 	%r13, %r53;
	mov.u32 	%r12, %r54;
	@%p11 bra 	$L__BB1_19;
	cvt.rzi.u32.f32 	%r356, %f14;
	mov.u32 	%r350, %r371;
	mov.u32 	%r13, %r53;
	mov.u32 	%r12, %r54;
$L__BB1_31:
	cvt.rn.f32.u32 	%f124, %r356;
	add.f32 	%f335, %f124, 0f3F8E38E3;
	setp.geu.f32 	%p22, %f335, 0f3F800000;
	mov.f32 	%f333, 0f3F800000;
	mov.u32 	%r371, %r350;
	mov.u32 	%r372, %r15;
	mov.u32 	%r373, %r14;
	@%p22 bra 	$L__BB1_39;
	shr.u32 	%r235, %r12, 2;
	xor.b32  	%r236, %r235, %r12;
	shl.b32 	%r237, %r350, 4;
	shl.b32 	%r238, %r236, 1;
	xor.b32  	%r239, %r237, %r238;
	xor.b32  	%r240, %r239, %r350;
	xor.b32  	%r371, %r240, %r236;
	add.s32 	%r11, %r11, 362437;
	add.s32 	%r241, %r371, %r11;
	cvt.rn.f32.u32 	%f126, %r241;
	fma.rn.f32 	%f17, %f126, 0f2F800000, 0f2F000000;
	rcp.rn.f32 	%f18, %f335;
	abs.f32 	%f19, %f17;
	setp.eq.f32 	%p23, %f17, 0f3F800000;
	setp.eq.f32 	%p24, %f18, 0f00000000;
	or.pred  	%p25, %p24, %p23;
	mov.f32 	%f333, 0f3F800000;
	@%p25 bra 	$L__BB1_38;
	setp.num.f32 	%p26, %f19, %f19;
	abs.f32 	%f127, %f18;
	setp.num.f32 	%p27, %f127, %f127;
	and.pred  	%p28, %p26, %p27;
	@%p28 bra 	$L__BB1_35;
	add.rn.f32 	%f333, %f17, %f18;
	bra.uni 	$L__BB1_38;
$L__BB1_35:
	setp.neu.f32 	%p29, %f17, 0f00000000;
	setp.neu.f32 	%p30, %f19, 0f7F800000;
	and.pred  	%p31, %p29, %p30;
	@%p31 bra 	$L__BB1_37;
	mul.f32 	%f183, %f18, 0f3F000000;
	cvt.rzi.f32.f32 	%f184, %f183;
	add.f32 	%f185, %f184, %f184;
	sub.f32 	%f186, %f18, %f185;
	abs.f32 	%f187, %f186;
	setp.neu.f32 	%p38, %f187, 0f3F800000;
	add.f32 	%f188, %f17, %f17;
	mov.b32 	%r251, %f188;
	and.b32  	%r252, %r251, 2147483647;
	mov.b32 	%f189, %r252;
	selp.f32 	%f333, %f189, %f188, %p38;
	bra.uni 	$L__BB1_38;
$L__BB1_37:
	setp.lt.f32 	%p32, %f19, 0f00800000;
	mul.f32 	%f128, %f19, 0f4B800000;
	selp.f32 	%f129, %f128, %f19, %p32;
	mov.b32 	%r242, %f129;
	add.s32 	%r243, %r242, -1060439283;
	and.b32  	%r244, %r243, -8388608;
	sub.s32 	%r245, %r242, %r244;
	mov.b32 	%f130, %r245;
	cvt.rn.f32.s32 	%f131, %r244;
	selp.f32 	%f132, 0fC1C00000, 0f00000000, %p32;
	fma.rn.f32 	%f133, %f131, 0f34000000, %f132;
	add.f32 	%f134, %f130, 0fBF800000;
	add.f32 	%f135, %f130, 0f3F800000;
	rcp.approx.ftz.f32 	%f136, %f135;
	add.f32 	%f137, %f134, %f134;
	mul.f32 	%f138, %f137, %f136;
	mul.f32 	%f139, %f138, %f138;
	neg.f32 	%f140, %f138;
	sub.f32 	%f141, %f134, %f138;
	add.f32 	%f142, %f141, %f141;
	fma.rn.f32 	%f143, %f140, %f134, %f142;
	mul.rn.f32 	%f144, %f136, %f143;
	fma.rn.f32 	%f145, %f139, 0f3A2C32E4, 0f3B52E7DB;
	fma.rn.f32 	%f146, %f145, %f139, 0f3C93BB73;
	fma.rn.f32 	%f147, %f146, %f139, 0f3DF6384F;
	mul.rn.f32 	%f148, %f147, %f139;
	fma.rn.f32 	%f149, %f138, 0f3FB8AA3B, %f133;
	mul.f32 	%f150, %f148, 0f40400000;
	sub.f32 	%f151, %f133, %f149;
	fma.rn.f32 	%f152, %f138, 0f3FB8AA3B, %f151;
	fma.rn.f32 	%f153, %f144, 0f3FB8AA3B, %f152;
	fma.rn.f32 	%f154, %f138, 0f32A55E34, %f153;
	fma.rn.f32 	%f155, %f150, %f144, %f154;
	fma.rn.f32 	%f156, %f148, %f138, %f155;
	add.rn.f32 	%f157, %f149, %f156;
	mul.rn.f32 	%f158, %f157, %f18;
	cvt.rni.f32.f32 	%f159, %f158;
	sub.f32 	%f160, %f158, %f159;
	neg.f32 	%f161, %f158;
	fma.rn.f32 	%f162, %f157, %f18, %f161;
	neg.f32 	%f163, %f149;
	add.rn.f32 	%f164, %f157, %f163;
	neg.f32 	%f165, %f164;
	add.rn.f32 	%f166, %f156, %f165;
	fma.rn.f32 	%f167, %f166, %f18, %f162;
	add.f32 	%f168, %f160, %f167;
	setp.gt.f32 	%p33, %f159, 0f00000000;
	selp.b32 	%r246, 0, -2097152000, %p33;
	setp.eq.f32 	%p34, %f17, 0fBF800000;
	setp.eq.f32 	%p35, %f127, 0f7F800000;
	setp.lt.f32 	%p36, %f158, 0f00000000;
	selp.f32 	%f169, 0f00000000, 0f7F800000, %p36;
	abs.f32 	%f170, %f158;
	setp.gt.f32 	%p37, %f170, 0f43180000;
	cvt.rzi.s32.f32 	%r247, %f159;
	shl.b32 	%r248, %r247, 23;
	sub.s32 	%r249, %r248, %r246;
	mov.b32 	%f171, %r249;
	add.s32 	%r250, %r246, 2130706432;
	mov.b32 	%f172, %r250;
	fma.rn.f32 	%f173, %f168, 0f391FCB8E, 0f3AAF85ED;
	fma.rn.f32 	%f174, %f173, %f168, 0f3C1D9856;
	fma.rn.f32 	%f175, %f174, %f168, 0f3D6357BB;
	fma.rn.f32 	%f176, %f175, %f168, 0f3E75FDEC;
	fma.rn.f32 	%f177, %f176, %f168, 0f3F317218;
	fma.rn.f32 	%f178, %f177, %f168, 0f3F800000;
	mul.f32 	%f179, %f178, %f172;
	mul.f32 	%f180, %f179, %f171;
	selp.f32 	%f181, %f169, %f180, %p37;
	selp.f32 	%f182, 0f3F800000, %f181, %p35;
	selp.f32 	%f333, %f182, %f181, %p34;
$L__BB1_38:
	add.f32 	%f335, %f335, 0f3F800000;
	mov.u32 	%r372, %r350;
	mov.u32 	%r373, %r15;
	mov.u32 	%r12, %r13;
	mov.u32 	%r13, %r14;
$L__BB1_39:
	add.f32 	%f28, %f335, 0fBEAAAAAB;
	mul.f32 	%f190, %f28, 0f41100000;
	sqrt.rn.f32 	%f191, %f190;
	rcp.rn.f32 	%f29, %f191;
	mov.u32 	%r382, %r12;
$L__BB1_40:
	mov.u32 	%r12, %r13;
	mov.u32 	%r383, %r11;
$L__BB1_41:
	mov.u32 	%r95, %r370;
	setp.eq.s32 	%p39, %r95, 1;
	mov.b32 	%r370, 0;
	mov.u32 	%r15, %r371;
	mov.u32 	%r14, %r372;
	mov.u32 	%r13, %r373;
	mov.f32 	%f339, %f338;
	@%p39 bra 	$L__BB1_43;
	shr.u32 	%r255, %r382, 2;
	xor.b32  	%r256, %r255, %r382;
	shl.b32 	%r257, %r371, 4;
	shl.b32 	%r258, %r256, 1;
	xor.b32  	%r259, %r257, %r258;
	xor.b32  	%r260, %r259, %r371;
	xor.b32  	%r14, %r260, %r256;
	add.s32 	%r261, %r383, %r14;
	add.s32 	%r262, %r261, 362437;
	shr.u32 	%r263, %r12, 2;
	xor.b32  	%r264, %r263, %r12;
	shl.b32 	%r265, %r14, 4;
	shl.b32 	%r266, %r264, 1;
	xor.b32  	%r267, %r266, %r265;
	xor.b32  	%r268, %r267, %r264;
	xor.b32  	%r15, %r268, %r14;
	add.s32 	%r383, %r383, 724874;
	add.s32 	%r269, %r15, %r383;
	cvt.rn.f32.u32 	%f192, %r262;
	fma.rn.f32 	%f193, %f192, 0f2F800000, 0f2F000000;
	cvt.rn.f32.u32 	%f194, %r269;
	fma.rn.f32 	%f195, %f194, 0f30C90FDB, 0f30490FDB;
	setp.lt.f32 	%p40, %f193, 0f00800000;
	mul.f32 	%f196, %f193, 0f4B000000;
	selp.f32 	%f197, %f196, %f193, %p40;
	selp.f32 	%f198, 0fC1B80000, 0f00000000, %p40;
	mov.b32 	%r270, %f197;
	add.s32 	%r271, %r270, -1059760811;
	and.b32  	%r272, %r271, -8388608;
	sub.s32 	%r273, %r270, %r272;
	mov.b32 	%f199, %r273;
	cvt.rn.f32.s32 	%f200, %r272;
	fma.rn.f32 	%f201, %f200, 0f34000000, %f198;
	add.f32 	%f202, %f199, 0fBF800000;
	fma.rn.f32 	%f203, %f202, 0fBE055027, 0f3E1039F6;
	fma.rn.f32 	%f204, %f203, %f202, 0fBDF8CDCC;
	fma.rn.f32 	%f205, %f204, %f202, 0f3E0F2955;
	fma.rn.f32 	%f206, %f205, %f202, 0fBE2AD8B9;
	fma.rn.f32 	%f207, %f206, %f202, 0f3E4CED0B;
	fma.rn.f32 	%f208, %f207, %f202, 0fBE7FFF22;
	fma.rn.f32 	%f209, %f208, %f202, 0f3EAAAA78;
	fma.rn.f32 	%f210, %f209, %f202, 0fBF000000;
	mul.f32 	%f211, %f202, %f210;
	fma.rn.f32 	%f212, %f211, %f202, %f202;
	fma.rn.f32 	%f213, %f201, 0f3F317218, %f212;
	setp.gt.u32 	%p41, %r270, 2139095039;
	fma.rn.f32 	%f214, %f197, 0f7F800000, 0f7F800000;
	selp.f32 	%f215, %f214, %f213, %p41;
	setp.eq.f32 	%p42, %f197, 0f00000000;
	mul.f32 	%f216, %f215, 0fC0000000;
	selp.f32 	%f217, 0f7F800000, %f216, %p42;
	sqrt.rn.f32 	%f218, %f217;
	sin.approx.f32 	%f219, %f195;
	cos.approx.f32 	%f220, %f195;
	mul.f32 	%f339, %f218, %f219;
	mul.f32 	%f338, %f218, %f220;
	mov.b32 	%r370, 1;
	mov.u32 	%r13, %r371;
	mov.u32 	%r12, %r372;
	mov.u32 	%r382, %r373;
	mov.u32 	%r371, %r15;
	mov.u32 	%r372, %r14;
	mov.u32 	%r373, %r13;
$L__BB1_43:
	fma.rn.f32 	%f36, %f29, %f339, 0f3F800000;
	setp.le.f32 	%p43, %f36, 0f00000000;
	@%p43 bra 	$L__BB1_41;
	mul.f32 	%f221, %f36, %f36;
	mul.f32 	%f37, %f36, %f221;
	shr.u32 	%r274, %r382, 2;
	xor.b32  	%r275, %r274, %r382;
	shl.b32 	%r276, %r15, 4;
	shl.b32 	%r277, %r275, 1;
	xor.b32  	%r278, %r276, %r277;
	xor.b32  	%r279, %r278, %r15;
	xor.b32  	%r371, %r279, %r275;
	add.s32 	%r11, %r383, 362437;
	add.s32 	%r280, %r371, %r11;
	cvt.rn.f32.u32 	%f222, %r280;
	fma.rn.f32 	%f38, %f222, 0f2F800000, 0f2F000000;
	mul.f32 	%f39, %f339, %f339;
	mul.f32 	%f223, %f39, 0fBD0793DE;
	fma.rn.f32 	%f224, %f39, %f223, 0f3F800000;
	setp.lt.f32 	%p44, %f38, %f224;
	@%p44 bra 	$L__BB1_46;
	setp.lt.f32 	%p45, %f38, 0f00800000;
	mul.f32 	%f225, %f38, 0f4B000000;
	selp.f32 	%f226, %f225, %f38, %p45;
	selp.f32 	%f227, 0fC1B80000, 0f00000000, %p45;
	mov.b32 	%r281, %f226;
	add.s32 	%r282, %r281, -1059760811;
	and.b32  	%r283, %r282, -8388608;
	sub.s32 	%r284, %r281, %r283;
	mov.b32 	%f228, %r284;
	cvt.rn.f32.s32 	%f229, %r283;
	fma.rn.f32 	%f230, %f229, 0f34000000, %f227;
	add.f32 	%f231, %f228, 0fBF800000;
	fma.rn.f32 	%f232, %f231, 0fBE055027, 0f3E1039F6;
	fma.rn.f32 	%f233, %f232, %f231, 0fBDF8CDCC;
	fma.rn.f32 	%f234, %f233, %f231, 0f3E0F2955;
	fma.rn.f32 	%f235, %f234, %f231, 0fBE2AD8B9;
	fma.rn.f32 	%f236, %f235, %f231, 0f3E4CED0B;
	fma.rn.f32 	%f237, %f236, %f231, 0fBE7FFF22;
	fma.rn.f32 	%f238, %f237, %f231, 0f3EAAAA78;
	fma.rn.f32 	%f239, %f238, %f231, 0fBF000000;
	mul.f32 	%f240, %f231, %f239;
	fma.rn.f32 	%f241, %f240, %f231, %f231;
	fma.rn.f32 	%f242, %f230, 0f3F317218, %f241;
	setp.gt.u32 	%p46, %r281, 2139095039;
	fma.rn.f32 	%f243, %f226, 0f7F800000, 0f7F800000;
	selp.f32 	%f244, %f243, %f242, %p46;
	setp.eq.f32 	%p47, %f226, 0f00000000;
	selp.f32 	%f245, 0fFF800000, %f244, %p47;
	mov.f32 	%f246, 0f3F800000;
	sub.f32 	%f247, %f246, %f37;
	setp.lt.f32 	%p48, %f37, 0f00800000;
	mul.f32 	%f248, %f37, 0f4B000000;
	selp.f32 	%f249, %f248, %f37, %p48;
	selp.f32 	%f250, 0fC1B80000, 0f00000000, %p48;
	mov.b32 	%r285, %f249;
	add.s32 	%r286, %r285, -1059760811;
	and.b32  	%r287, %r286, -8388608;
	sub.s32 	%r288, %r285, %r287;
	mov.b32 	%f251, %r288;
	cvt.rn.f32.s32 	%f252, %r287;
	fma.rn.f32 	%f253, %f252, 0f34000000, %f250;
	add.f32 	%f254, %f251, 0fBF800000;
	fma.rn.f32 	%f255, %f254, 0fBE055027, 0f3E1039F6;
	fma.rn.f32 	%f256, %f255, %f254, 0fBDF8CDCC;
	fma.rn.f32 	%f257, %f256, %f254, 0f3E0F2955;
	fma.rn.f32 	%f258, %f257, %f254, 0fBE2AD8B9;
	fma.rn.f32 	%f259, %f258, %f254, 0f3E4CED0B;
	fma.rn.f32 	%f260, %f259, %f254, 0fBE7FFF22;
	fma.rn.f32 	%f261, %f260, %f254, 0f3EAAAA78;
	fma.rn.f32 	%f262, %f261, %f254, 0fBF000000;
	mul.f32 	%f263, %f254, %f262;
	fma.rn.f32 	%f264, %f263, %f254, %f254;
	fma.rn.f32 	%f265, %f253, 0f3F317218, %f264;
	setp.gt.u32 	%p49, %r285, 2139095039;
	fma.rn.f32 	%f266, %f249, 0f7F800000, 0f7F800000;
	selp.f32 	%f267, %f266, %f265, %p49;
	setp.eq.f32 	%p50, %f249, 0f00000000;
	selp.f32 	%f268, 0fFF800000, %f267, %p50;
	add.f32 	%f269, %f247, %f268;
	mul.f32 	%f270, %f28, %f269;
	fma.rn.f32 	%f271, %f39, 0f3F000000, %f270;
	setp.geu.f32 	%p51, %f245, %f271;
	mov.u32 	%r372, %r15;
	mov.u32 	%r373, %r14;
	mov.u32 	%r382, %r12;
	@%p51 bra 	$L__BB1_40;
$L__BB1_46:
	mul.f32 	%f272, %f28, %f37;
	mul.f32 	%f273, %f333, %f272;
	mov.f32 	%f274, 0f3F800000;
	sub.f32 	%f275, %f274, %f2;
	mul.f32 	%f276, %f275, 0f3DB851EC;
	mul.f32 	%f40, %f276, %f273;
	add.f32 	%f277, %f330, %f40;
	mul.f32 	%f278, %f277, 0f3F000000;
	fma.rn.f32 	%f329, %f278, 0f3A83126F, %f329;
	add.s32 	%r312, %r312, 1;
	setp.ne.s32 	%p52, %r312, 1000;
	mov.f32 	%f330, %f40;
	@%p52 bra 	$L__BB1_2;
	setp.ne.s32 	%p53, %r95, 1;
	add.f32 	%f279, %f40, 0fBDCCCCCD;
	add.f32 	%f280, %f279, 0fBD4CCCCD;
	fma.rn.f32 	%f281, %f329, 0f3F000000, %f280;
	div.rn.f32 	%f282, %f281, 0fBE99999A;
	mul.f32 	%f283, %f282, 0f3F000000;
	fma.rn.f32 	%f42, %f329, 0fBF000000, %f283;
	mov.b32 	%r384, 0;
	mov.u32 	%r385, %r371;
	mov.u32 	%r386, %r15;
	mov.u32 	%r387, %r14;
	mov.f32 	%f341, %f338;
	@%p53 bra 	$L__BB1_49;
	shr.u32 	%r291, %r12, 2;
	xor.b32  	%r292, %r291, %r12;
	shl.b32 	%r293, %r371, 4;
	shl.b32 	%r294, %r292, 1;
	xor.b32  	%r295, %r293, %r294;
	xor.b32  	%r296, %r295, %r371;
	xor.b32  	%r386, %r296, %r292;
	add.s32 	%r297, %r383, %r386;
	add.s32 	%r298, %r297, 724874;
	shr.u32 	%r299, %r13, 2;
	xor.b32  	%r300, %r299, %r13;
	shl.b32 	%r301, %r386, 4;
	shl.b32 	%r302, %r300, 1;
	xor.b32  	%r303, %r302, %r301;
	xor.b32  	%r304, %r303, %r300;
	xor.b32  	%r385, %r304, %r386;
	add.s32 	%r11, %r383, 1087311;
	add.s32 	%r305, %r385, %r11;
	cvt.rn.f32.u32 	%f284, %r298;
	fma.rn.f32 	%f285, %f284, 0f2F800000, 0f2F000000;
	cvt.rn.f32.u32 	%f286, %r305;
	fma.rn.f32 	%f287, %f286, 0f30C90FDB, 0f30490FDB;
	setp.lt.f32 	%p54, %f285, 0f00800000;
	mul.f32 	%f288, %f285, 0f4B000000;
	selp.f32 	%f289, %f288, %f285, %p54;
	selp.f32 	%f290, 0fC1B80000, 0f00000000, %p54;
	mov.b32 	%r306, %f289;
	add.s32 	%r307, %r306, -1059760811;
	and.b32  	%r308, %r307, -8388608;
	sub.s32 	%r309, %r306, %r308;
	mov.b32 	%f291, %r309;
	cvt.rn.f32.s32 	%f292, %r308;
	fma.rn.f32 	%f293, %f292, 0f34000000, %f290;
	add.f32 	%f294, %f291, 0fBF800000;
	fma.rn.f32 	%f295, %f294, 0fBE055027, 0f3E1039F6;
	fma.rn.f32 	%f296, %f295, %f294, 0fBDF8CDCC;
	fma.rn.f32 	%f297, %f296, %f294, 0f3E0F2955;
	fma.rn.f32 	%f298, %f297, %f294, 0fBE2AD8B9;
	fma.rn.f32 	%f299, %f298, %f294, 0f3E4CED0B;
	fma.rn.f32 	%f300, %f299, %f294, 0fBE7FFF22;
	fma.rn.f32 	%f301, %f300, %f294, 0f3EAAAA78;
	fma.rn.f32 	%f302, %f301, %f294, 0fBF000000;
	mul.f32 	%f303, %f294, %f302;
	fma.rn.f32 	%f304, %f303, %f294, %f294;
	fma.rn.f32 	%f305, %f293, 0f3F317218, %f304;
	setp.gt.u32 	%p55, %r306, 2139095039;
	fma.rn.f32 	%f306, %f289, 0f7F800000, 0f7F800000;
	selp.f32 	%f307, %f306, %f305, %p55;
	setp.eq.f32 	%p56, %f289, 0f00000000;
	mul.f32 	%f308, %f307, 0fC0000000;
	selp.f32 	%f309, 0f7F800000, %f308, %p56;
	sqrt.rn.f32 	%f310, %f309;
	sin.approx.f32 	%f311, %f287;
	cos.approx.f32 	%f312, %f287;
	mul.f32 	%f341, %f310, %f311;
	mul.f32 	%f338, %f310, %f312;
	mov.b32 	%r384, 1;
	mov.u32 	%r387, %r371;
	mov.u32 	%r13, %r15;
	mov.u32 	%r12, %r14;
$L__BB1_49:
	ld.param.u64 	%rd20, [_Z19heston_exact_kernelPfP17curandStateXORWOW_param_0];
	mul.f32 	%f313, %f329, 0f3F400000;
	sqrt.rn.f32 	%f314, %f313;
	fma.rn.f32 	%f315, %f341, %f314, %f42;
	fma.rn.f32 	%f316, %f315, 0f3BBB989D, 0f3F000000;
	cvt.sat.f32.f32 	%f317, %f316;
	mov.f32 	%f318, 0f4B400001;
	mov.f32 	%f319, 0f437C0000;
	fma.rm.f32 	%f320, %f317, %f319, %f318;
	add.f32 	%f321, %f320, 0fCB40007F;
	neg.f32 	%f322, %f321;
	fma.rn.f32 	%f323, %f315, 0f3FB8AA3B, %f322;
	fma.rn.f32 	%f324, %f315, 0f32A57060, %f323;
	mov.b32 	%r310, %f320;
	shl.b32 	%r311, %r310, 23;
	mov.b32 	%f325, %r311;
	ex2.approx.ftz.f32 	%f326, %f324;
	fma.rn.f32 	%f327, %f326, %f325, 0fBF800000;
	max.f32 	%f328, %f327, 0f00000000;
	cvta.to.global.u64 	%rd17, %rd20;
	mul.wide.s32 	%rd18, %r1, 4;
	add.s64 	%rd19, %rd17, %rd18;
	st.global.f32 	[%rd19], %f328;
	st.global.v2.u32 	[%rd1], {%r11, %r12};
	st.global.v2.u32 	[%rd1+8], {%r13, %r387};
	st.global.v2.u32 	[%rd1+16], {%r386, %r385};
	st.global.v2.u32 	[%rd1+24], {%r384, %r349};
	st.global.f32 	[%rd1+32], %f338;
	st.global.f64 	[%rd1+40], %fd174;
$L__BB1_50:
	ret;

}
	// .globl	_Z16reduction_kernelPfS_i
.visible .entry _Z16reduction_kernelPfS_i(
	.param .u64 .ptr .align 1 _Z16reduction_kernelPfS_i_param_0,
	.param .u64 .ptr .align 1 _Z16reduction_kernelPfS_i_param_1,
	.param .u32 _Z16reduction_kernelPfS_i_param_2
)
{
	.reg .pred 	%p<6>;
	.reg .b32 	%r<14>;
	.reg .b32 	%f<9>;
	.reg .b64 	%rd<9>;

	ld.param.u64 	%rd1, [_Z16reduction_kernelPfS_i_param_0];
	ld.param.u64 	%rd2, [_Z16reduction_kernelPfS_i_param_1];
	ld.param.u32 	%r8, [_Z16reduction_kernelPfS_i_param_2];
	mov.u32 	%r1, %tid.x;
	mov.u32 	%r2, %ctaid.x;
	mov.u32 	%r13, %ntid.x;
	mad.lo.s32 	%r4, %r2, %r13, %r1;
	setp.ge.s32 	%p1, %r4, %r8;
	mov.f32 	%f8, 0f00000000;
	@%p1 bra 	$L__BB2_2;
	cvta.to.global.u64 	%rd3, %rd1;
	mul.wide.s32 	%rd4, %r4, 4;
	add.s64 	%rd5, %rd3, %rd4;
	ld.global.f32 	%f8, [%rd5];
$L__BB2_2:
	shl.b32 	%r9, %r1, 2;
	mov.u32 	%r10, sdata;
	add.s32 	%r5, %r10, %r9;
	st.shared.f32 	[%r5], %f8;
	bar.sync 	0;
	setp.lt.u32 	%p2, %r13, 2;
	@%p2 bra 	$L__BB2_6;
$L__BB2_3:
	shr.u32 	%r7, %r13, 1;
	setp.ge.u32 	%p3, %r1, %r7;
	@%p3 bra 	$L__BB2_5;
	shl.b32 	%r11, %r7, 2;
	add.s32 	%r12, %r5, %r11;
	ld.shared.f32 	%f4, [%r12];
	ld.shared.f32 	%f5, [%r5];
	add.f32 	%f6, %f4, %f5;
	st.shared.f32 	[%r5], %f6;
$L__BB2_5:
	bar.sync 	0;
	setp.gt.u32 	%p4, %r13, 3;
	mov.u32 	%r13, %r7;
	@%p4 bra 	$L__BB2_3;
$L__BB2_6:
	setp.ne.s32 	%p5, %r1, 0;
	@%p5 bra 	$L__BB2_8;
	ld.shared.f32 	%f7, [sdata];
	cvta.to.global.u64 	%rd6, %rd2;
	mul.wide.u32 	%rd7, %r2, 4;
	add.s64 	%rd8, %rd6, %rd7;
	st.global.f32 	[%rd8], %f7;
$L__BB2_8:
	ret;

}


// ===== COMPILED SASS (sm_100) =====

	.target	sm_100

	.elftype	@"ET_EXEC"


//--------------------- .note.nv.tkinfo           --------------------------
	.section	.note.nv.tkinfo,"",@"SHT_NOTE"
	.sectionflags	@"SHF_NOTE_NV_TKINFO"
	.tkinfo
        /*0018*/ 	.word	0x00000002
        /*0030*/ 	.string	""
        /*0030*/ 	.string	"ptxas"
        /*0030*/ 	.string	"Cuda compilation tools, release 13.0, V13.0.88"
        /*0030*/ 	.string	"Build cuda_13.0.r13.0/compiler.36424714_0"
        /*0030*/ 	.string	"-arch sm_100 -m 64 "



//--------------------- .note.nv.cuinfo           --------------------------
	.section	.note.nv.cuinfo,"",@"SHT_NOTE"
	.sectionflags	@"SHF_NOTE_NV_CUINFO"
        /*0018*/ 	.short	0x0002
        /*001a*/ 	.short	0x0064
        /*001c*/ 	.short	0x0082
	.zero		2


//--------------------- .nv.info                  --------------------------
	.section	.nv.info,"",@"SHT_CUDA_INFO"
	.align	4


	//----- nvinfo : EIATTR_REGCOUNT
	.align		4
        /*0000*/ 	.byte	0x04, 0x2f
        /*0002*/ 	.short	(.L_10 - .L_9)
	.align		4
.L_9:
        /*0004*/ 	.word	index@(_Z15init_rng_kernelP17curandStateXORWOWm)
        /*0008*/ 	.word	0x0000001f


	//----- nvinfo : EIATTR_FRAME_SIZE
	.align		4
.L_10:
        /*000c*/ 	.byte	0x04, 0x11
        /*000e*/ 	.short	(.L_12 - .L_11)
	.align		4
.L_11:
        /*0010*/ 	.word	index@(_Z15init_rng_kernelP17curandStateXORWOWm)
        /*0014*/ 	.word	0x00000000


	//----- nvinfo : EIATTR_REGCOUNT
	.align		4
.L_12:
        /*0018*/ 	.byte	0x04, 0x2f
        /*001a*/ 	.short	(.L_14 - .L_13)
	.align		4
.L_13:
        /*001c*/ 	.word	index@(_Z19heston_exact_kernelPfP17curandStateXORWOW)
        /*0020*/ 	.word	0x0000002e


	//----- nvinfo : EIATTR_FRAME_SIZE
	.align		4
.L_14:
        /*0024*/ 	.byte	0x04, 0x11
        /*0026*/ 	.short	(.L_16 - .L_15)
	.align		4
.L_15:
        /*0028*/ 	.word	index@($__internal_4_$__cuda_sm3x_div_rn_noftz_f32_slowpath)
        /*002c*/ 	.word	0x00000000


	//----- nvinfo : EIATTR_FRAME_SIZE
	.align		4
.L_16:
        /*0030*/ 	.byte	0x04, 0x11
        /*0032*/ 	.short	(.L_18 - .L_17)
	.align		4
.L_17:
        /*0034*/ 	.word	index@($__internal_3_$__cuda_sm20_sqrt_rn_f32_slowpath)
        /*0038*/ 	.word	0x00000000


	//----- nvinfo : EIATTR_FRAME_SIZE
	.align		4
.L_18:
        /*003c*/ 	.byte	0x04, 0x11
        /*003e*/ 	.short	(.L_20 - .L_19)
	.align		4
.L_19:
        /*0040*/ 	.word	index@($__internal_2_$__cuda_sm20_rcp_rn_f32_slowpath)
        /*0044*/ 	.word	0x00000000


	//----- nvinfo : EIATTR_FRAME_SIZE
	.align		4
.L_20:
        /*0048*/ 	.byte	0x04, 0x11
        /*004a*/ 	.short	(.L_22 - .L_21)
	.align		4
.L_21:
        /*004c*/ 	.word	index@($__internal_1_$__cuda_sm20_dsqrt_rn_f64_mediumpath_v1)
        /*0050*/ 	.word	0x00000000


	//----- nvinfo : EIATTR_FRAME_SIZE
	.align		4
.L_22:
        /*0054*/ 	.byte	0x04, 0x11
        /*0056*/ 	.short	(.L_24 - .L_23)
	.align		4
.L_23:
        /*0058*/ 	.word	index@($__internal_0_$__cuda_sm20_dblrcp_rn_slowpath_v3)
        /*005c*/ 	.word	0x00000000


	//----- nvinfo : EIATTR_FRAME_SIZE
	.align		4
.L_24:
        /*0060*/ 	.byte	0x04, 0x11
        /*0062*/ 	.short	(.L_26 - .L_25)
	.align		4
.L_25:
        /*0064*/ 	.word	index@(_Z19heston_exact_kernelPfP17curandStateXORWOW)
        /*0068*/ 	.word	0x00000000


	//----- nvinfo : EIATTR_REGCOUNT
	.align		4
.L_26:
        /*006c*/ 	.byte	0x04, 0x2f
        /*006e*/ 	.short	(.L_28 - .L_27)
	.align		4
.L_27:
        /*0070*/ 	.word	index@(_Z16reduction_kernelPfS_i)
        /*0074*/ 	.word	0x0000000b


	//----- nvinfo : EIATTR_FRAME_SIZE
	.align		4
.L_28:
        /*0078*/ 	.byte	0x04, 0x11
        /*007a*/ 	.short	(.L_30 - .L_29)
	.align		4
.L_29:
        /*007c*/ 	.word	index@(_Z16reduction_kernelPfS_i)
        /*0080*/ 	.word	0x00000000


	//----- nvinfo : EIATTR_MIN_STACK_SIZE
	.align		4
.L_30:
        /*0084*/ 	.byte	0x04, 0x12
        /*0086*/ 	.short	(.L_32 - .L_31)
	.align		4
.L_31:
        /*0088*/ 	.word	index@(_Z16reduction_kernelPfS_i)
        /*008c*/ 	.word	0x00000000


	//----- nvinfo : EIATTR_MIN_STACK_SIZE
	.align		4
.L_32:
        /*0090*/ 	.byte	0x04, 0x12
        /*0092*/ 	.short	(.L_34 - .L_33)
	.align		4
.L_33:
        /*0094*/ 	.word	index@(_Z19heston_exact_kernelPfP17curandStateXORWOW)
        /*0098*/ 	.word	0x00000000


	//----- nvinfo : EIATTR_MIN_STACK_SIZE
	.align		4
.L_34:
        /*009c*/ 	.byte	0x04, 0x12
        /*009e*/ 	.short	(.L_36 - .L_35)
	.align		4
.L_35:
        /*00a0*/ 	.word	index@(_Z15init_rng_kernelP17curandStateXORWOWm)
        /*00a4*/ 	.word	0x00000000
.L_36:


//--------------------- .nv.compat                --------------------------
	.section	.nv.compat,"",@"SHT_CUDA_COMPAT_INFO"
	.align	4
        /*0000*/ 	.byte	0x02, 0x09, 0x00, 0x00, 0x02, 0x02, 0x01, 0x00, 0x02, 0x05, 0x05, 0x00, 0x03, 0x07, 0x01, 0x01
        /*0010*/ 	.byte	0x02, 0x03, 0x00, 0x00, 0x02, 0x06, 0x01, 0x00, 0x04, 0x0b, 0x08, 0x00, 0x01, 0x00, 0x00, 0x00
        /*0020*/ 	.byte	0x00, 0x00, 0x00, 0x00


//--------------------- .nv.info._Z16reduction_kernelPfS_i --------------------------
	.section	.nv.info._Z16reduction_kernelPfS_i,"",@"SHT_CUDA_INFO"
	.sectionflags	@""
	.align	4


	//----- nvinfo : EIATTR_CUDA_API_VERSION
	.align		4
        /*0000*/ 	.byte	0x04, 0x37
        /*0002*/ 	.short	(.L_38 - .L_37)
.L_37:
        /*0004*/ 	.word	0x00000082


	//----- nvinfo : EIATTR_KPARAM_INFO
	.align		4
.L_38:
        /*0008*/ 	.byte	0x04, 0x17
        /*000a*/ 	.short	(.L_40 - .L_39)
.L_39:
        /*000c*/ 	.word	0x00000000
        /*0010*/ 	.short	0x0002
        /*0012*/ 	.short	0x0010
        /*0014*/ 	.byte	0x00, 0xf0, 0x11, 0x00


	//----- nvinfo : EIATTR_KPARAM_INFO
	.align		4
.L_40:
        /*0018*/ 	.byte	0x04, 0x17
        /*001a*/ 	.short	(.L_42 - .L_41)
.L_41:
        /*001c*/ 	.word	0x00000000
        /*0020*/ 	.short	0x0001
        /*0022*/ 	.short	0x0008
        /*0024*/ 	.byte	0x00, 0xf5, 0x21, 0x00


	//----- nvinfo : EIATTR_KPARAM_INFO
	.align		4
.L_42:
        /*0028*/ 	.byte	0x04, 0x17
        /*002a*/ 	.short	(.L_44 - .L_43)
.L_43:
        /*002c*/ 	.word	0x00000000
        /*0030*/ 	.short	0x0000
        /*0032*/ 	.short	0x0000
        /*0034*/ 	.byte	0x00, 0xf5, 0x21, 0x00


	//----- nvinfo : EIATTR_SPARSE_MMA_MASK
	.align		4
.L_44:
        /*0038*/ 	.byte	0x03, 0x50
        /*003a*/ 	.short	0x0000


	//----- nvinfo : EIATTR_MAXREG_COUNT
	.align		4
        /*003c*/ 	.byte	0x03, 0x1b
        /*003e*/ 	.short	0x00ff


	//----- nvinfo : EIATTR_NUM_BARRIERS
	.align		4
        /*0040*/ 	.byte	0x02, 0x4c
        /*0042*/ 	.byte	0x01
	.zero		1


	//----- nvinfo : EIATTR_MERCURY_ISA_VERSION
	.align		4
        /*0044*/ 	.byte	0x03, 0x5f
        /*0046*/ 	.short	0x0101


	//----- nvinfo : EIATTR_VRC_CTA_INIT_COUNT
	.align		4
        /*0048*/ 	.byte	0x02, 0x4a
	.zero		1
	.zero		1


	//----- nvinfo : EIATTR_EXIT_INSTR_OFFSETS
	.align		4
        /*004c*/ 	.byte	0x04, 0x1c
        /*004e*/ 	.short	(.L_46 - .L_45)


	//   ....[0]....
.L_45:
        /*0050*/ 	.word	0x00000210


	//   ....[1]....
        /*0054*/ 	.word	0x00000290


	//----- nvinfo : EIATTR_CBANK_PARAM_SIZE
	.align		4
.L_46:
        /*0058*/ 	.byte	0x03, 0x19
        /*005a*/ 	.short	0x0014


	//----- nvinfo : EIATTR_PARAM_CBANK
	.align		4
        /*005c*/ 	.byte	0x04, 0x0a
        /*005e*/ 	.short	(.L_48 - .L_47)
	.align		4
.L_47:
        /*0060*/ 	.word	index@(.nv.constant0._Z16reduction_kernelPfS_i)
        /*0064*/ 	.short	0x0380
        /*0066*/ 	.short	0x0014


	//----- nvinfo : EIATTR_SW_WAR
	.align		4
.L_48:
        /*0068*/ 	.byte	0x04, 0x36
        /*006a*/ 	.short	(.L_50 - .L_49)
.L_49:
        /*006c*/ 	.word	0x00000008
.L_50:


//--------------------- .nv.info._Z19heston_exact_kernelPfP17curandStateXORWOW --------------------------
	.section	.nv.info._Z19heston_exact_kernelPfP17curandStateXORWOW,"",@"SHT_CUDA_INFO"
	.sectionflags	@""
	.align	4


	//----- nvinfo : EIATTR_CUDA_API_VERSION
	.align		4
        /*0000*/ 	.byte	0x04, 0x37
        /*0002*/ 	.short	(.L_52 - .L_51)
.L_51:
        /*0004*/ 	.word	0x00000082


	//----- nvinfo : EIATTR_KPARAM_INFO
	.align		4
.L_52:
        /*0008*/ 	.byte	0x04, 0x17
        /*000a*/ 	.short	(.L_54 - .L_53)
.L_53:
        /*000c*/ 	.word	0x00000000
        /*0010*/ 	.short	0x0001
        /*0012*/ 	.short	0x0008
        /*0014*/ 	.byte	0x00, 0xf5, 0x21, 0x00


	//----- nvinfo : EIATTR_KPARAM_INFO
	.align		4
.L_54:
        /*0018*/ 	.byte	0x04, 0x17
        /*001a*/ 	.short	(.L_56 - .L_55)
.L_55:
        /*001c*/ 	.word	0x00000000
        /*0020*/ 	.short	0x0000
        /*0022*/ 	.short	0x0000
        /*0024*/ 	.byte	0x00, 0xf5, 0x21, 0x00


	//----- nvinfo : EIATTR_SPARSE_MMA_MASK
	.align		4
.L_56:
        /*0028*/ 	.byte	0x03, 0x50
        /*002a*/ 	.short	0x0000


	//----- nvinfo : EIATTR_MAXREG_COUNT
	.align		4
        /*002c*/ 	.byte	0x03, 0x1b
        /*002e*/ 	.short	0x00ff


	//----- nvinfo : EIATTR_MERCURY_ISA_VERSION
	.align		4
        /*0030*/ 	.byte	0x03, 0x5f
        /*0032*/ 	.short	0x0101


	//----- nvinfo : EIATTR_VRC_CTA_INIT_COUNT
	.align		4
        /*0034*/ 	.byte	0x02, 0x4a
	.zero		1
	.zero		1


	//----- nvinfo : EIATTR_EXIT_INSTR_OFFSETS
	.align		4
        /*0038*/ 	.byte	0x04, 0x1c
        /*003a*/ 	.short	(.L_58 - .L_57)


	//   ....[0]....
.L_57:
        /*003c*/ 	.word	0x00000060


	//   ....[1]....
        /*0040*/ 	.word	0x000042a0


	//----- nvinfo : EIATTR_CRS_STACK_SIZE
	.align		4
.L_58:
        /*0044*/ 	.byte	0x04, 0x1e
        /*0046*/ 	.short	(.L_60 - .L_59)
.L_59:
        /*0048*/ 	.word	0x00000000


	//----- nvinfo : EIATTR_CBANK_PARAM_SIZE
	.align		4
.L_60:
        /*004c*/ 	.byte	0x03, 0x19
        /*004e*/ 	.short	0x0010


	//----- nvinfo : EIATTR_PARAM_CBANK
	.align		4
        /*0050*/ 	.byte	0x04, 0x0a
        /*0052*/ 	.short	(.L_62 - .L_61)
	.align		4
.L_61:
        /*0054*/ 	.word	index@(.nv.constant0._Z19heston_exact_kernelPfP17curandStateXORWOW)
        /*0058*/ 	.short	0x0380
        /*005a*/ 	.short	0x0010


	//----- nvinfo : EIATTR_SW_WAR
	.align		4
.L_62:
        /*005c*/ 	.byte	0x04, 0x36
        /*005e*/ 	.short	(.L_64 - .L_63)
.L_63:
        /*0060*/ 	.word	0x00000008
.L_64:


//--------------------- .nv.info._Z15init_rng_kernelP17curandStateXORWOWm --------------------------
	.section	.nv.info._Z15init_rng_kernelP17curandStateXORWOWm,"",@"SHT_CUDA_INFO"
	.sectionflags	@""
	.align	4


	//----- nvinfo : EIATTR_CUDA_API_VERSION
	.align		4
        /*0000*/ 	.byte	0x04, 0x37
        /*0002*/ 	.short	(.L_66 - .L_65)
.L_65:
        /*0004*/ 	.word	0x00000082


	//----- nvinfo : EIATTR_KPARAM_INFO
	.align		4
.L_66:
        /*0008*/ 	.byte	0x04, 0x17
        /*000a*/ 	.short	(.L_68 - .L_67)
.L_67:
        /*000c*/ 	.word	0x00000000
        /*0010*/ 	.short	0x0001
        /*0012*/ 	.short	0x0008
        /*0014*/ 	.byte	0x00, 0xf0, 0x21, 0x00


	//----- nvinfo : EIATTR_KPARAM_INFO
	.align		4
.L_68:
        /*0018*/ 	.byte	0x04, 0x17
        /*001a*/ 	.short	(.L_70 - .L_69)
.L_69:
        /*001c*/ 	.word	0x00000000
        /*0020*/ 	.short	0x0000
        /*0022*/ 	.short	0x0000
        /*0024*/ 	.byte	0x00, 0xf5, 0x21, 0x00


	//----- nvinfo : EIATTR_SPARSE_MMA_MASK
	.align		4
.L_70:
        /*0028*/ 	.byte	0x03, 0x50
        /*002a*/ 	.short	0x0000


	//----- nvinfo : EIATTR_MAXREG_COUNT
	.align		4
        /*002c*/ 	.byte	0x03, 0x1b
        /*002e*/ 	.short	0x00ff


	//----- nvinfo : EIATTR_MERCURY_ISA_VERSION
	.align		4
        /*0030*/ 	.byte	0x03, 0x5f
        /*0032*/ 	.short	0x0101


	//----- nvinfo : EIATTR_VRC_CTA_INIT_COUNT
	.align		4
        /*0034*/ 	.byte	0x02, 0x4a
	.zero		1
	.zero		1


	//----- nvinfo : EIATTR_EXIT_INSTR_OFFSETS
	.align		4
        /*0038*/ 	.byte	0x04, 0x1c
        /*003a*/ 	.short	(.L_72 - .L_71)


	//   ....[0]....
.L_71:
        /*003c*/ 	.word	0x00000060


	//   ....[1]....
        /*0040*/ 	.word	0x00000ef0


	//----- nvinfo : EIATTR_CRS_STACK_SIZE
	.align		4
.L_72:
        /*0044*/ 	.byte	0x04, 0x1e
        /*0046*/ 	.short	(.L_74 - .L_73)
.L_73:
        /*0048*/ 	.word	0x00000000


	//----- nvinfo : EIATTR_CBANK_PARAM_SIZE
	.align		4
.L_74:
        /*004c*/ 	.byte	0x03, 0x19
        /*004e*/ 	.short	0x0010


	//----- nvinfo : EIATTR_PARAM_CBANK
	.align		4
        /*0050*/ 	.byte	0x04, 0x0a
        /*0052*/ 	.short	(.L_76 - .L_75)
	.align		4
.L_75:
        /*0054*/ 	.word	index@(.nv.constant0._Z15init_rng_kernelP17curandStateXORWOWm)
        /*0058*/ 	.short	0x0380
        /*005a*/ 	.short	0x0010


	//----- nvinfo : EIATTR_SW_WAR
	.align		4
.L_76:
        /*005c*/ 	.byte	0x04, 0x36
        /*005e*/ 	.short	(.L_78 - .L_77)
.L_77:
        /*0060*/ 	.word	0x00000008
.L_78:


//--------------------- .nv.callgraph             --------------------------
	.section	.nv.callgraph,"",@"SHT_CUDA_CALLGRAPH"
	.align	4
	.sectionentsize	8
	.align		4
        /*0000*/ 	.word	0x00000000
	.align		4
        /*0004*/ 	.word	0xffffffff
	.align		4
        /*0008*/ 	.word	0x00000000
	.align		4
        /*000c*/ 	.word	0xfffffffe
	.align		4
        /*0010*/ 	.word	0x00000000
	.align		4
        /*0014*/ 	.word	0xfffffffd
	.align		4
        /*0018*/ 	.word	0x00000000
	.align		4
        /*001c*/ 	.word	0xfffffffc


//--------------------- .nv.constant4             --------------------------
	.section	.nv.constant4,"a",@progbits
	.align	8
	.align		8
.nv.constant4:
        /*0000*/ 	.dword	precalc_xorwow_matrix
	.align		8
        /*0008*/ 	.dword	precalc_xorwow_offset_matrix
	.align		8
        /*0010*/ 	.dword	mrg32k3aM1
	.align		8
        /*0018*/ 	.dword	mrg32k3aM2
	.align		8
        /*0020*/ 	.dword	mrg32k3aM1SubSeq
	.align		8
        /*0028*/ 	.dword	mrg32k3aM2SubSeq
	.align		8
        /*0030*/ 	.dword	mrg32k3aM1Seq
	.align		8
        /*0038*/ 	.dword	mrg32k3aM2Seq


//--------------------- .nv.constant3             --------------------------
	.section	.nv.constant3,"a",@progbits
	.align	8
.nv.constant3:
	.type		__cr_lgamma_table,@object
	.size		__cr_lgamma_table,(.L_8 - __cr_lgamma_table)
__cr_lgamma_table:
        /*0000*/ 	.byte	0x00, 0x00, 0x00, 0x00, 0x00, 0x00, 0x00, 0x00, 0x00, 0x00, 0x00, 0x00, 0x00, 0x00, 0x00, 0x00
        /*0010*/ 	.byte	0xef, 0x39, 0xfa, 0xfe, 0x42, 0x2e, 0xe6, 0x3f, 0x02, 0x20, 0x2a, 0xfa, 0x0b, 0xab, 0xfc, 0x3f
        /*0020*/ 	.byte	0xf9, 0x2c, 0x92, 0x7c, 0xa7, 0x6c, 0x09, 0x40, 0xc9, 0x79, 0x44, 0x3c, 0x64, 0x26, 0x13, 0x40
        /*0030*/ 	.byte	0xca, 0x01, 0xcf, 0x3a, 0x27, 0x51, 0x1a, 0x40, 0x30, 0xcc, 0x2d, 0xf3, 0xe1, 0x0c, 0x21, 0x40
        /*0040*/ 	.byte	0x0d, 0xb7, 0xfc, 0x82, 0x8e, 0x35, 0x25, 0x40
.L_8:


//--------------------- .text._Z16reduction_kernelPfS_i --------------------------
	.section	.text._Z16reduction_kernelPfS_i,"ax",@progbits
	.align	128
        .global         _Z16reduction_kernelPfS_i
        .type           _Z16reduction_kernelPfS_i,@function
        .size           _Z16reduction_kernelPfS_i,(.L_x_104 - _Z16reduction_kernelPfS_i)
        .other          _Z16reduction_kernelPfS_i,@"STO_CUDA_ENTRY STV_DEFAULT"
_Z16reduction_kernelPfS_i:
.text._Z16reduction_kernelPfS_i:
[----:B------:R-:W-:Y:S01]  /*0000*/  LDC R1, c[0x0][0x37c] ;  /* 0x0000df00ff017b82 */ /* 0x000fe20000000800 */
[----:B------:R-:W0:Y:S01]  /*0010*/  S2R R6, SR_TID.X ;  /* 0x0000000000067919 */ /* 0x000e220000002100 */
[----:B------:R-:W0:Y:S01]  /*0020*/  LDCU UR8, c[0x0][0x360] ;  /* 0x00006c00ff0877ac */ /* 0x000e220008000800 */
[----:B------:R-:W-:Y:S01]  /*0030*/  IMAD.MOV.U32 R4, RZ, RZ, RZ ;  /* 0x000000ffff047224 */ /* 0x000fe200078e00ff */
[----:B------:R-:W0:Y:S01]  /*0040*/  S2R R7, SR_CTAID.X ;  /* 0x0000000000077919 */ /* 0x000e220000002500 */
[----:B------:R-:W1:Y:S01]  /*0050*/  LDCU UR4, c[0x0][0x390] ;  /* 0x00007200ff0477ac */ /* 0x000e620008000800 */
[----:B------:R-:W2:Y:S01]  /*0060*/  LDCU.64 UR6, c[0x0][0x358] ;  /* 0x00006b00ff0677ac */ /* 0x000ea20008000a00 */
[----:B0-----:R-:W-:-:S05]  /*0070*/  IMAD R5, R7, UR8, R6 ;  /* 0x0000000807057c24 */ /* 0x001fca000f8e0206 */
[----:B-1----:R-:W-:-:S13]  /*0080*/  ISETP.GE.AND P0, PT, R5, UR4, PT ;  /* 0x0000000405007c0c */ /* 0x002fda000bf06270 */
[----:B------:R-:W0:Y:S02]  /*0090*/  @!P0 LDC.64 R2, c[0x0][0x380] ;  /* 0x0000e000ff028b82 */ /* 0x000e240000000a00 */
[----:B0-----:R-:W-:-:S05]  /*00a0*/  @!P0 IMAD.WIDE R2, R5, 0x4, R2 ;  /* 0x0000000405028825 */ /* 0x001fca00078e0202 */
[----:B--2---:R-:W2:Y:S01]  /*00b0*/  @!P0 LDG.E R4, desc[UR6][R2.64] ;  /* 0x0000000602048981 */ /* 0x004ea2000c1e1900 */
[----:B------:R-:W0:Y:S01]  /*00c0*/  S2UR UR5, SR_CgaCtaId ;  /* 0x00000000000579c3 */ /* 0x000e220000008800 */
[----:B------:R-:W-:Y:S01]  /*00d0*/  IMAD.U32 R0, RZ, RZ, UR8 ;  /* 0x00000008ff007e24 */ /* 0x000fe2000f8e00ff */
[----:B------:R-:W-:Y:S01]  /*00e0*/  UMOV UR4, 0x400 ;  /* 0x0000040000047882 */ /* 0x000fe20000000000 */
[----:B------:R-:W-:-:S03]  /*00f0*/  ISETP.NE.AND P0, PT, R6, RZ, PT ;  /* 0x000000ff0600720c */ /* 0x000fc60003f05270 */
[----:B------:R-:W-:Y:S01]  /*0100*/  ISETP.GE.U32.AND P1, PT, R0, 0x2, PT ;  /* 0x000000020000780c */ /* 0x000fe20003f26070 */
[----:B0-----:R-:W-:-:S06]  /*0110*/  ULEA UR4, UR5, UR4, 0x18 ;  /* 0x0000000405047291 */ /* 0x001fcc000f8ec0ff */
[----:B------:R-:W-:-:S05]  /*0120*/  LEA R5, R6, UR4, 0x2 ;  /* 0x0000000406057c11 */ /* 0x000fca000f8e10ff */
[----:B--2---:R0:W-:Y:S01]  /*0130*/  STS [R5], R4 ;  /* 0x0000000405007388 */ /* 0x0041e20000000800 */
[----:B------:R-:W-:Y:S06]  /*0140*/  BAR.SYNC.DEFER_BLOCKING 0x0 ;  /* 0x0000000000007b1d */ /* 0x000fec0000010000 */
[----:B------:R-:W-:Y:S05]  /*0150*/  @!P1 BRA `(.L_x_0) ;  /* 0x00000000002c9947 */ /* 0x000fea0003800000 */
.L_x_1:
[----:B------:R-:W-:-:S04]  /*0160*/  SHF.R.U32.HI R8, RZ, 0x1, R0 ;  /* 0x00000001ff087819 */ /* 0x000fc80000011600 */
[----:B------:R-:W-:-:S13]  /*0170*/  ISETP.GE.U32.AND P1, PT, R6, R8, PT ;  /* 0x000000080600720c */ /* 0x000fda0003f26070 */
[----:B------:R-:W-:Y:S01]  /*0180*/  @!P1 LEA R2, R8, R5, 0x2 ;  /* 0x0000000508029211 */ /* 0x000fe200078e10ff */
[----:B------:R-:W-:Y:S05]  /*0190*/  @!P1 LDS R3, [R5] ;  /* 0x0000000005039984 */ /* 0x000fea0000000800 */
[----:B------:R-:W0:Y:S02]  /*01a0*/  @!P1 LDS R2, [R2] ;  /* 0x0000000002029984 */ /* 0x000e240000000800 */
[----:B0-----:R-:W-:-:S05]  /*01b0*/  @!P1 FADD R4, R2, R3 ;  /* 0x0000000302049221 */ /* 0x001fca0000000000 */
[----:B------:R1:W-:Y:S01]  /*01c0*/  @!P1 STS [R5], R4 ;  /* 0x0000000405009388 */ /* 0x0003e20000000800 */
[----:B------:R-:W-:Y:S01]  /*01d0*/  BAR.SYNC.DEFER_BLOCKING 0x0 ;  /* 0x0000000000007b1d */ /* 0x000fe20000010000 */
[----:B------:R-:W-:Y:S01]  /*01e0*/  ISETP.GT.U32.AND P1, PT, R0, 0x3, PT ;  /* 0x000000030000780c */ /* 0x000fe20003f24070 */
[----:B------:R-:W-:-:S12]  /*01f0*/  IMAD.MOV.U32 R0, RZ, RZ, R8 ;  /* 0x000000ffff007224 */ /* 0x000fd800078e0008 */
[----:B-1----:R-:W-:Y:S05]  /*0200*/  @P1 BRA `(.L_x_1) ;  /* 0xfffffffc00d41947 */ /* 0x002fea000383ffff */
.L_x_0:
[----:B------:R-:W-:Y:S05]  /*0210*/  @P0 EXIT ;  /* 0x000000000000094d */ /* 0x000fea0003800000 */
[----:B------:R-:W1:Y:S01]  /*0220*/  S2UR UR5, SR_CgaCtaId ;  /* 0x00000000000579c3 */ /* 0x000e620000008800 */
[----:B------:R-:W-:-:S07]  /*0230*/  UMOV UR4, 0x400 ;  /* 0x0000040000047882 */ /* 0x000fce0000000000 */
[----:B------:R-:W2:Y:S01]  /*0240*/  LDC.64 R2, c[0x0][0x388] ;  /* 0x0000e200ff027b82 */ /* 0x000ea20000000a00 */
[----:B-1----:R-:W-:Y:S01]  /*0250*/  ULEA UR4, UR5, UR4, 0x18 ;  /* 0x0000000405047291 */ /* 0x002fe2000f8ec0ff */
[----:B--2---:R-:W-:-:S08]  /*0260*/  IMAD.WIDE.U32 R2, R7, 0x4, R2 ;  /* 0x0000000407027825 */ /* 0x004fd000078e0002 */
[----:B0-----:R-:W0:Y:S04]  /*0270*/  LDS R5, [UR4] ;  /* 0x00000004ff057984 */ /* 0x001e280008000800 */
[----:B0-----:R-:W-:Y:S01]  /*0280*/  STG.E desc[UR6][R2.64], R5 ;  /* 0x0000000502007986 */ /* 0x001fe2000c101906 */
[----:B------:R-:W-:Y:S05]  /*0290*/  EXIT ;  /* 0x000000000000794d */ /* 0x000fea0003800000 */
.L_x_2:
[----:B------:R-:W-:-:S00]  /*02a0*/  BRA `(.L_x_2) ;  /* 0xfffffffc00fc7947 */ /* 0x000fc0000383ffff */
[----:B------:R-:W-:-:S00]  /*02b0*/  NOP ;  /* 0x0000000000007918 */ /* 0x000fc00000000000 */
        /* <DEDUP_REMOVED lines=12> */
.L_x_104:


//--------------------- .text._Z19heston_exact_kernelPfP17curandStateXORWOW --------------------------
	.section	.text._Z19heston_exact_kernelPfP17curandStateXORWOW,"ax",@progbits
	.align	128
        .global         _Z19heston_exact_kernelPfP17curandStateXORWOW
        .type           _Z19heston_exact_kernelPfP17curandStateXORWOW,@function
        .size           _Z19heston_exact_kernelPfP17curandStateXORWOW,(.L_x_103 - _Z19heston_exact_kernelPfP17curandStateXORWOW)
        .other          _Z19heston_exact_kernelPfP17curandStateXORWOW,@"STO_CUDA_ENTRY STV_DEFAULT"
_Z19heston_exact_kernelPfP17curandStateXORWOW:
.text._Z19heston_exact_kernelPfP17curandStateXORWOW:
[----:B------:R-:W-:Y:S01]  /*0000*/  LDC R1, c[0x0][0x37c] ;  /* 0x0000df00ff017b82 */ /* 0x000fe20000000800 */
[----:B------:R-:W0:Y:S07]  /*0010*/  S2R R3, SR_TID.X ;  /* 0x0000000000037919 */ /* 0x000e2e0000002100 */
[----:B------:R-:W0:Y:S08]  /*0020*/  S2UR UR4, SR_CTAID.X ;  /* 0x00000000000479c3 */ /* 0x000e300000002500 */
[----:B------:R-:W0:Y:S02]  /*0030*/  LDC R38, c[0x0][0x360] ;  /* 0x0000d800ff267b82 */ /* 0x000e240000000800 */
[----:B0-----:R-:W-:-:S05]  /*0040*/  IMAD R38, R38, UR4, R3 ;  /* 0x0000000426267c24 */ /* 0x001fca000f8e0203 */
[----:B------:R-:W-:-:S13]  /*0050*/  ISETP.GT.AND P0, PT, R38, 0x3ffff, PT ;  /* 0x0003ffff2600780c */ /* 0x000fda0003f04270 */
[----:B------:R-:W-:Y:S05]  /*0060*/  @P0 EXIT ;  /* 0x000000000000094d */ /* 0x000fea0003800000 */
[----:B------:R-:W0:Y:S01]  /*0070*/  LDC.64 R10, c[0x0][0x388] ;  /* 0x0000e200ff0a7b82 */ /* 0x000e220000000a00 */
[----:B------:R-:W1:Y:S01]  /*0080*/  LDCU.64 UR6, c[0x0][0x358] ;  /* 0x00006b00ff0677ac */ /* 0x000e620008000a00 */
[----:B0-----:R-:W-:-:S05]  /*0090*/  IMAD.WIDE R10, R38, 0x30, R10 ;  /* 0x00000030260a7825 */ /* 0x001fca00078e020a */
[----:B-1----:R0:W5:Y:S04]  /*00a0*/  LDG.E R37, desc[UR6][R10.64+0x20] ;  /* 0x000020060a257981 */ /* 0x002168000c1e1900 */
[----:B------:R0:W5:Y:S04]  /*00b0*/  LDG.E.64 R12, desc[UR6][R10.64+0x28] ;  /* 0x000028060a0c7981 */ /* 0x000168000c1e1b00 */
[----:B------:R0:W5:Y:S04]  /*00c0*/  LDG.E.64 R14, desc[UR6][R10.64] ;  /* 0x000000060a0e7981 */ /* 0x000168000c1e1b00 */
[----:B------:R0:W5:Y:S04]  /*00d0*/  LDG.E.64 R16, desc[UR6][R10.64+0x8] ;  /* 0x000008060a107981 */ /* 0x000168000c1e1b00 */
[----:B------:R0:W5:Y:S04]  /*00e0*/  LDG.E.64 R18, desc[UR6][R10.64+0x10] ;  /* 0x000010060a127981 */ /* 0x000168000c1e1b00 */
[----:B------:R0:W5:Y:S01]  /*00f0*/  LDG.E.64 R20, desc[UR6][R10.64+0x18] ;  /* 0x000018060a147981 */ /* 0x000162000c1e1b00 */
[----:B------:R-:W-:Y:S01]  /*0100*/  IMAD.MOV.U32 R0, RZ, RZ, 0x3effffa0 ;  /* 0x3effffa0ff007424 */ /* 0x000fe200078e00ff */
[----:B------:R-:W-:Y:S01]  /*0110*/  MOV R8, RZ ;  /* 0x000000ff00087202 */ /* 0x000fe20000000f00 */
[----:B------:R-:W-:Y:S01]  /*0120*/  IMAD.MOV.U32 R3, RZ, RZ, 0x437c0000 ;  /* 0x437c0000ff037424 */ /* 0x000fe200078e00ff */
[----:B------:R-:W-:Y:S01]  /*0130*/  UMOV UR4, URZ ;  /* 0x000000ff00047c82 */ /* 0x000fe20008000000 */
[----:B------:R-:W-:-:S02]  /*0140*/  IMAD.MOV.U32 R9, RZ, RZ, 0x3dcccccd ;  /* 0x3dcccccdff097424 */ /* 0x000fc400078e00ff */
[----:B------:R-:W-:Y:S01]  /*0150*/  FFMA.RM R0, R0, R3, 12582913 ;  /* 0x4b40000100007423 */ /* 0x000fe20000004003 */
[----:B------:R-:W-:-:S03]  /*0160*/  HFMA2 R3, -RZ, RZ, 0.75146484375, 0.000785350799560546875 ;  /* 0x3a03126fff037431 */ /* 0x000fc600000001ff */
[C---:B------:R-:W-:Y:S01]  /*0170*/  FADD R2, R0.reuse, -12583039 ;  /* 0xcb40007f00027421 */ /* 0x040fe20000000000 */
[----:B------:R-:W-:-:S03]  /*0180*/  IMAD.SHL.U32 R36, R0, 0x800000, RZ ;  /* 0x0080000000247824 */ /* 0x000fc600078e00ff */
[----:B------:R-:W-:-:S04]  /*0190*/  FFMA R2, -R3, 1.4426950216293334961, -R2 ;  /* 0x3fb8aa3b03027823 */ /* 0x000fc80000000902 */
[----:B------:R-:W-:-:S04]  /*01a0*/  FFMA R2, -R3, 1.925963033500011079e-08, R2 ;  /* 0x32a5706003027823 */ /* 0x000fc80000000102 */
[----:B------:R-:W1:Y:S02]  /*01b0*/  MUFU.EX2 R3, R2 ;  /* 0x0000000200037308 */ /* 0x000e640000000800 */
[----:B01----:R-:W-:-:S07]  /*01c0*/  FMUL R36, R36, R3 ;  /* 0x0000000324247220 */ /* 0x003fce0000400000 */
.L_x_54:
[----:B------:R-:W-:Y:S01]  /*01d0*/  FADD R0, -R36, 1 ;  /* 0x3f80000024007421 */ /* 0x000fe20000000100 */
[----:B------:R-:W-:Y:S03]  /*01e0*/  BSSY.RECONVERGENT B0, `(.L_x_3) ;  /* 0x000000e000007945 */ /* 0x000fe60003800200 */
[----:B------:R-:W-:Y:S01]  /*01f0*/  FMUL R3, R0, 0.090000003576278686523 ;  /* 0x3db851ec00037820 */ /* 0x000fe20000400000 */
[----:B------:R-:W-:-:S03]  /*0200*/  FMUL R0, R36, R9 ;  /* 0x0000000924007220 */ /* 0x000fc60000400000 */
[----:B------:R-:W0:Y:S08]  /*0210*/  MUFU.RCP R2, R3 ;  /* 0x0000000300027308 */ /* 0x000e300000001000 */
[----:B------:R-:W1:Y:S01]  /*0220*/  FCHK P0, R0, R3 ;  /* 0x0000000300007302 */ /* 0x000e620000000000 */
[----:B0-----:R-:W-:-:S04]  /*0230*/  FFMA R5, -R3, R2, 1 ;  /* 0x3f80000003057423 */ /* 0x001fc80000000102 */
[----:B------:R-:W-:-:S04]  /*0240*/  FFMA R5, R2, R5, R2 ;  /* 0x0000000502057223 */ /* 0x000fc80000000002 */
[----:B------:R-:W-:-:S04]  /*0250*/  FFMA R2, R0, R5, RZ ;  /* 0x0000000500027223 */ /* 0x000fc800000000ff */
[----:B------:R-:W-:-:S04]  /*0260*/  FFMA R7, -R3, R2, R0 ;  /* 0x0000000203077223 */ /* 0x000fc80000000100 */
[----:B------:R-:W-:Y:S01]  /*0270*/  FFMA R7, R5, R7, R2 ;  /* 0x0000000705077223 */ /* 0x000fe20000000002 */
[----:B-1----:R-:W-:Y:S06]  /*0280*/  @!P0 BRA `(.L_x_4) ;  /* 0x00000000000c8947 */ /* 0x002fec0003800000 */
[----:B------:R-:W-:-:S07]  /*0290*/  MOV R2, 0x2b0 ;  /* 0x000002b000027802 */ /* 0x000fce0000000f00 */
[----:B-----5:R-:W-:Y:S05]  /*02a0*/  CALL.REL.NOINC `($__internal_4_$__cuda_sm3x_div_rn_noftz_f32_slowpath) ;  /* 0x0000004800807944 */ /* 0x020fea0003c00000 */
[----:B------:R-:W-:-:S07]  /*02b0*/  IMAD.MOV.U32 R7, RZ, RZ, R0 ;  /* 0x000000ffff077224 */ /* 0x000fce00078e0000 */
.L_x_4:
[----:B------:R-:W-:Y:S05]  /*02c0*/  BSYNC.RECONVERGENT B0 ;  /* 0x0000000000007941 */ /* 0x000fea0003800200 */
.L_x_3:
[----:B------:R-:W-:Y:S01]  /*02d0*/  FSETP.GEU.AND P0, PT, R7, 64, PT ;  /* 0x428000000700780b */ /* 0x000fe20003f0e000 */
[----:B------:R-:W-:-:S12]  /*02e0*/  BSSY.RECONVERGENT B0, `(.L_x_5) ;  /* 0x0000221000007945 */ /* 0x000fd80003800200 */
[----:B------:R-:W-:Y:S05]  /*02f0*/  @P0 BRA `(.L_x_6) ;  /* 0x0000000000940947 */ /* 0x000fea0003800000 */
[----:B------:R-:W-:Y:S02]  /*0300*/  HFMA2 R3, -RZ, RZ, 3.7421875, 0 ;  /* 0x437c0000ff037431 */ /* 0x000fe400000001ff */
[----:B------:R-:W-:Y:S01]  /*0310*/  IMAD.MOV.U32 R0, RZ, RZ, 0x3bbb989d ;  /* 0x3bbb989dff007424 */ /* 0x000fe200078e00ff */
[----:B------:R-:W-:Y:S01]  /*0320*/  BSSY.RECONVERGENT B1, `(.L_x_7) ;  /* 0x0000020000017945 */ /* 0x000fe20003800200 */
[----:B------:R-:W-:Y:S02]  /*0330*/  MOV R4, RZ ;  /* 0x000000ff00047202 */ /* 0x000fe40000000f00 */
[----:B------:R-:W-:-:S04]  /*0340*/  FFMA.SAT R0, R7, R0, 0.5 ;  /* 0x3f00000007007423 */ /* 0x000fc80000002000 */
[----:B------:R-:W-:Y:S01]  /*0350*/  FFMA.RM R0, R0, R3, 12582913 ;  /* 0x4b40000100007423 */ /* 0x000fe20000004003 */
[----:B-----5:R-:W-:-:S03]  /*0360*/  IMAD.MOV.U32 R3, RZ, RZ, R19 ;  /* 0x000000ffff037224 */ /* 0x020fc600078e0013 */
[C---:B------:R-:W-:Y:S01]  /*0370*/  FADD R2, R0.reuse, -12583039 ;  /* 0xcb40007f00027421 */ /* 0x040fe20000000000 */
[----:B------:R-:W-:-:S03]  /*0380*/  IMAD.SHL.U32 R0, R0, 0x800000, RZ ;  /* 0x0080000000007824 */ /* 0x000fc600078e00ff */
[----:B------:R-:W-:-:S04]  /*0390*/  FFMA R2, R7, 1.4426950216293334961, -R2 ;  /* 0x3fb8aa3b07027823 */ /* 0x000fc80000000802 */
[----:B------:R-:W-:-:S04]  /*03a0*/  FFMA R2, R7, 1.925963033500011079e-08, R2 ;  /* 0x32a5706007027823 */ /* 0x000fc80000000002 */
[----:B------:R-:W0:Y:S02]  /*03b0*/  MUFU.EX2 R5, R2 ;  /* 0x0000000200057308 */ /* 0x000e240000000800 */
[----:B0-----:R-:W-:-:S07]  /*03c0*/  FMUL R0, R0, R5 ;  /* 0x0000000500007220 */ /* 0x001fce0000400000 */
.L_x_8:
[----:B------:R-:W-:Y:S01]  /*03d0*/  SHF.R.U32.HI R2, RZ, 0x2, R15 ;  /* 0x00000002ff027819 */ /* 0x000fe2000001160f */
[----:B------:R-:W-:Y:S01]  /*03e0*/  IMAD.SHL.U32 R6, R3, 0x10, RZ ;  /* 0x0000001003067824 */ /* 0x000fe200078e00ff */
[----:B------:R-:W-:Y:S01]  /*03f0*/  IADD3 R14, PT, PT, R14, 0x587c5, RZ ;  /* 0x000587c50e0e7810 */ /* 0x000fe20007ffe0ff */
[----:B------:R-:W-:Y:S01]  /*0400*/  IMAD.MOV.U32 R7, RZ, RZ, 0x2f800000 ;  /* 0x2f800000ff077424 */ /* 0x000fe200078e00ff */
[----:B------:R-:W-:Y:S02]  /*0410*/  LOP3.LUT R2, R2, R15, RZ, 0x3c, !PT ;  /* 0x0000000f02027212 */ /* 0x000fe400078e3cff */
[----:B------:R-:W-:Y:S02]  /*0420*/  MOV R15, R16 ;  /* 0x00000010000f7202 */ /* 0x000fe40000000f00 */
[----:B------:R-:W-:Y:S01]  /*0430*/  MOV R16, R17 ;  /* 0x0000001100107202 */ /* 0x000fe20000000f00 */
[----:B------:R-:W-:Y:S02]  /*0440*/  IMAD.SHL.U32 R5, R2, 0x2, RZ ;  /* 0x0000000202057824 */ /* 0x000fe400078e00ff */
[----:B------:R-:W-:-:S02]  /*0450*/  IMAD.MOV.U32 R17, RZ, RZ, R18 ;  /* 0x000000ffff117224 */ /* 0x000fc400078e0012 */
[----:B------:R-:W-:Y:S01]  /*0460*/  IMAD.MOV.U32 R18, RZ, RZ, R3 ;  /* 0x000000ffff127224 */ /* 0x000fe200078e0003 */
[----:B------:R-:W-:-:S04]  /*0470*/  LOP3.LUT R5, R3, R6, R5, 0x96, !PT ;  /* 0x0000000603057212 */ /* 0x000fc800078e9605 */
[----:B------:R-:W-:-:S04]  /*0480*/  LOP3.LUT R5, R5, R2, RZ, 0x3c, !PT ;  /* 0x0000000205057212 */ /* 0x000fc800078e3cff */
[----:B------:R-:W-:Y:S01]  /*0490*/  MOV R3, R5 ;  /* 0x0000000500037202 */ /* 0x000fe20000000f00 */
[----:B------:R-:W-:-:S05]  /*04a0*/  IMAD.IADD R2, R5, 0x1, R14 ;  /* 0x0000000105027824 */ /* 0x000fca00078e020e */
[----:B------:R-:W-:-:S05]  /*04b0*/  I2FP.F32.U32 R2, R2 ;  /* 0x0000000200027245 */ /* 0x000fca0000201000 */
[----:B------:R-:W-:Y:S01]  /*04c0*/  FFMA R7, R2, R7, 1.1641532182693481445e-10 ;  /* 0x2f00000002077423 */ /* 0x000fe20000000007 */
[----:B------:R-:W-:Y:S02]  /*04d0*/  IMAD.MOV.U32 R2, RZ, RZ, R4 ;  /* 0x000000ffff027224 */ /* 0x000fe400078e0004 */
[----:B------:R-:W-:Y:S02]  /*04e0*/  VIADD R4, R4, 0x1 ;  /* 0x0000000104047836 */ /* 0x000fe40000000000 */
[----:B------:R-:W-:-:S05]  /*04f0*/  FMUL R0, R7, R0 ;  /* 0x0000000007007220 */ /* 0x000fca0000400000 */
[----:B------:R-:W-:-:S13]  /*0500*/  FSETP.GT.AND P0, PT, R0, 1, PT ;  /* 0x3f8000000000780b */ /* 0x000fda0003f04000 */
[----:B------:R-:W-:Y:S05]  /*0510*/  @P0 BRA `(.L_x_8) ;  /* 0xfffffffc00ac0947 */ /* 0x000fea000383ffff */
[----:B------:R-:W-:Y:S05]  /*0520*/  BSYNC.RECONVERGENT B1 ;  /* 0x0000000000017941 */ /* 0x000fea0003800200 */
.L_x_7:
[----:B------:R-:W-:Y:S01]  /*0530*/  IMAD.MOV.U32 R0, RZ, RZ, R2 ;  /* 0x000000ffff007224 */ /* 0x000fe200078e0002 */
[----:B------:R-:W-:Y:S06]  /*0540*/  BRA `(.L_x_9) ;  /* 0x0000001c00e87947 */ /* 0x000fec0003800000 */
.L_x_6:
[----:B------:R-:W-:-:S13]  /*0550*/  FSETP.GT.AND P0, PT, R7, 4000, PT ;  /* 0x457a00000700780b */ /* 0x000fda0003f04000 */
[----:B------:R-:W-:Y:S05]  /*0560*/  @!P0 BRA `(.L_x_10) ;  /* 0x00000010003c8947 */ /* 0x000fea0003800000 */
[----:B-----5:R-:W-:Y:S01]  /*0570*/  ISETP.NE.AND P0, PT, R21, 0x1, PT ;  /* 0x000000011500780c */ /* 0x020fe20003f05270 */
[----:B------:R-:W-:Y:S01]  /*0580*/  BSSY.RECONVERGENT B1, `(.L_x_11) ;  /* 0x00000ee000017945 */ /* 0x000fe20003800200 */
[----:B------:R-:W-:Y:S01]  /*0590*/  IMAD.MOV.U32 R3, RZ, RZ, R19 ;  /* 0x000000ffff037224 */ /* 0x000fe200078e0013 */
[----:B------:R-:W-:Y:S01]  /*05a0*/  MOV R28, R12 ;  /* 0x0000000c001c7202 */ /* 0x000fe20000000f00 */
[----:B------:R-:W-:Y:S02]  /*05b0*/  IMAD.MOV.U32 R29, RZ, RZ, R13 ;  /* 0x000000ffff1d7224 */ /* 0x000fe400078e000d */
[----:B------:R-:W-:-:S07]  /*05c0*/  IMAD.MOV.U32 R21, RZ, RZ, RZ ;  /* 0x000000ffff157224 */ /* 0x000fce00078e00ff */
[----:B------:R-:W-:Y:S05]  /*05d0*/  @!P0 BRA `(.L_x_12) ;  /* 0x0000000c00a08947 */ /* 0x000fea0003800000 */
[----:B------:R-:W-:Y:S01]  /*05e0*/  SHF.R.U32.HI R0, RZ, 0x2, R15 ;  /* 0x00000002ff007819 */ /* 0x000fe2000001160f */
[----:B------:R-:W-:Y:S01]  /*05f0*/  HFMA2 R12, -RZ, RZ, 0, 0 ;  /* 0x00000000ff0c7431 */ /* 0x000fe200000001ff */
[----:B------:R-:W-:Y:S01]  /*0600*/  SHF.L.U32 R2, R19, 0x4, RZ ;  /* 0x0000000413027819 */ /* 0x000fe200000006ff */
[----:B------:R-:W-:Y:S01]  /*0610*/  BSSY.RECONVERGENT B2, `(.L_x_13) ;  /* 0x0000077000027945 */ /* 0x000fe20003800200 */
[----:B------:R-:W-:Y:S02]  /*0620*/  LOP3.LUT R0, R0, R15, RZ, 0x3c, !PT ;  /* 0x0000000f00007212 */ /* 0x000fe400078e3cff */
[----:B------:R-:W-:Y:S02]  /*0630*/  SHF.R.U32.HI R5, RZ, 0x2, R16 ;  /* 0x00000002ff057819 */ /* 0x000fe40000011610 */
[----:B------:R-:W-:Y:S01]  /*0640*/  SHF.R.U32.HI R13, RZ, 0x2, R18 ;  /* 0x00000002ff0d7819 */ /* 0x000fe20000011612 */
[----:B------:R-:W-:Y:S01]  /*0650*/  IMAD.SHL.U32 R3, R0, 0x2, RZ ;  /* 0x0000000200037824 */ /* 0x000fe200078e00ff */
[----:B------:R-:W-:-:S04]  /*0660*/  LOP3.LUT R5, R5, R16, RZ, 0x3c, !PT ;  /* 0x0000001005057212 */ /* 0x000fc800078e3cff */
[----:B------:R-:W-:Y:S01]  /*0670*/  LOP3.LUT R3, R19, R2, R3, 0x96, !PT ;  /* 0x0000000213037212 */ /* 0x000fe200078e9603 */
[----:B------:R-:W-:-:S03]  /*0680*/  IMAD.SHL.U32 R2, R5, 0x2, RZ ;  /* 0x0000000205027824 */ /* 0x000fc600078e00ff */
[----:B------:R-:W-:-:S04]  /*0690*/  LOP3.LUT R21, R3, R0, RZ, 0x3c, !PT ;  /* 0x0000000003157212 */ /* 0x000fc800078e3cff */
[----:B------:R-:W-:-:S04]  /*06a0*/  SHF.L.U32 R0, R21, 0x4, RZ ;  /* 0x0000000415007819 */ /* 0x000fc800000006ff */
[----:B------:R-:W-:Y:S02]  /*06b0*/  LOP3.LUT R0, R5, R2, R0, 0x96, !PT ;  /* 0x0000000205007212 */ /* 0x000fe400078e9600 */
[----:B------:R-:W-:Y:S02]  /*06c0*/  IADD3 R5, PT, PT, R14, 0x587c5, R21 ;  /* 0x000587c50e057810 */ /* 0x000fe40007ffe015 */
[----:B------:R-:W-:Y:S02]  /*06d0*/  LOP3.LUT R15, R0, R21, RZ, 0x3c, !PT ;  /* 0x00000015000f7212 */ /* 0x000fe400078e3cff */
[----:B------:R-:W-:Y:S02]  /*06e0*/  SHF.R.U32.HI R0, RZ, 0x2, R17 ;  /* 0x00000002ff007819 */ /* 0x000fe40000011611 */
[----:B------:R-:W-:Y:S02]  /*06f0*/  IADD3 R2, PT, PT, R14, 0xb0f8a, R15 ;  /* 0x000b0f8a0e027810 */ /* 0x000fe40007ffe00f */
[----:B------:R-:W-:-:S03]  /*0700*/  LOP3.LUT R0, R0, R17, RZ, 0x3c, !PT ;  /* 0x0000001100007212 */ /* 0x000fc600078e3cff */
[----:B------:R-:W-:-:S04]  /*0710*/  IMAD.WIDE.U32 R2, R2, 0x200000, RZ ;  /* 0x0020000002027825 */ /* 0x000fc800078e00ff */
[----:B------:R-:W-:Y:S01]  /*0720*/  IMAD.SHL.U32 R4, R0, 0x2, RZ ;  /* 0x0000000200047824 */ /* 0x000fe200078e00ff */
[----:B------:R-:W-:Y:S01]  /*0730*/  LOP3.LUT R2, R2, R5, RZ, 0x3c, !PT ;  /* 0x0000000502027212 */ /* 0x000fe200078e3cff */
[----:B------:R-:W-:-:S03]  /*0740*/  IMAD.SHL.U32 R5, R15, 0x10, RZ ;  /* 0x000000100f057824 */ /* 0x000fc600078e00ff */
[----:B------:R-:W0:Y:S02]  /*0750*/  I2F.F64.U64 R22, R2 ;  /* 0x0000000200167312 */ /* 0x000e240000301800 */
[----:B------:R-:W-:Y:S02]  /*0760*/  LOP3.LUT R4, R0, R4, R5, 0x96, !PT ;  /* 0x0000000400047212 */ /* 0x000fe400078e9605 */
[----:B------:R-:W-:Y:S01]  /*0770*/  LOP3.LUT R0, R13, R18, RZ, 0x3c, !PT ;  /* 0x000000120d007212 */ /* 0x000fe200078e3cff */
[----:B------:R-:W-:Y:S01]  /*0780*/  IMAD.MOV.U32 R13, RZ, RZ, 0x3ca00000 ;  /* 0x3ca00000ff0d7424 */ /* 0x000fe200078e00ff */
[----:B------:R-:W-:-:S03]  /*0790*/  LOP3.LUT R18, R4, R15, RZ, 0x3c, !PT ;  /* 0x0000000f04127212 */ /* 0x000fc600078e3cff */
[----:B------:R-:W-:Y:S01]  /*07a0*/  IMAD.SHL.U32 R4, R0, 0x2, RZ ;  /* 0x0000000200047824 */ /* 0x000fe200078e00ff */
[----:B------:R-:W-:Y:S02]  /*07b0*/  SHF.L.U32 R5, R18, 0x4, RZ ;  /* 0x0000000412057819 */ /* 0x000fe400000006ff */
[C---:B------:R-:W-:Y:S01]  /*07c0*/  IADD3 R25, PT, PT, R14.reuse, 0x10974f, R18 ;  /* 0x0010974f0e197810 */ /* 0x040fe20007ffe012 */
[----:B------:R-:W-:Y:S01]  /*07d0*/  VIADD R14, R14, 0x161f14 ;  /* 0x00161f140e0e7836 */ /* 0x000fe20000000000 */
[----:B------:R-:W-:Y:S01]  /*07e0*/  LOP3.LUT R5, R0, R4, R5, 0x96, !PT ;  /* 0x0000000400057212 */ /* 0x000fe200078e9605 */
[----:B0-----:R-:W-:-:S03]  /*07f0*/  DFMA R22, R22, R12, 5.5511151231257827021e-17 ;  /* 0x3c9000001616742b */ /* 0x001fc6000000000c */
[----:B------:R-:W-:-:S05]  /*0800*/  LOP3.LUT R3, R5, R18, RZ, 0x3c, !PT ;  /* 0x0000001205037212 */ /* 0x000fca00078e3cff */
[----:B------:R-:W-:Y:S02]  /*0810*/  IMAD.IADD R16, R3, 0x1, R14 ;  /* 0x0000000103107824 */ /* 0x000fe400078e020e */
[----:B------:R-:W-:Y:S01]  /*0820*/  ISETP.GT.AND P0, PT, R23, 0xfffff, PT ;  /* 0x000fffff1700780c */ /* 0x000fe20003f04270 */
[----:B------:R-:W-:Y:S01]  /*0830*/  IMAD.MOV.U32 R5, RZ, RZ, R23 ;  /* 0x000000ffff057224 */ /* 0x000fe200078e0017 */
[----:B------:R-:W-:Y:S01]  /*0840*/  MOV R4, R22 ;  /* 0x0000001600047202 */ /* 0x000fe20000000f00 */
[----:B------:R-:W-:-:S04]  /*0850*/  IMAD.WIDE.U32 R16, R16, 0x200000, RZ ;  /* 0x0020000010107825 */ /* 0x000fc800078e00ff */
[----:B------:R-:W-:Y:S01]  /*0860*/  IMAD.MOV.U32 R24, RZ, RZ, R22 ;  /* 0x000000ffff187224 */ /* 0x000fe200078e0016 */
[----:B------:R-:W-:-:S05]  /*0870*/  LOP3.LUT R16, R16, R25, RZ, 0x3c, !PT ;  /* 0x0000001910107212 */ /* 0x000fca00078e3cff */
[----:B------:R-:W-:Y:S01]  /*0880*/  @!P0 DMUL R4, R4, 1.80143985094819840000e+16 ;  /* 0x4350000004048828 */ /* 0x000fe20000000000 */
[----:B------:R-:W0:Y:S09]  /*0890*/  I2F.F64.U64 R16, R16 ;  /* 0x0000001000107312 */ /* 0x000e320000301800 */
[----:B------:R-:W-:-:S02]  /*08a0*/  @!P0 IMAD.MOV.U32 R23, RZ, RZ, R5 ;  /* 0x000000ffff178224 */ /* 0x000fc400078e0005 */
[----:B------:R-:W-:-:S03]  /*08b0*/  @!P0 IMAD.MOV.U32 R24, RZ, RZ, R4 ;  /* 0x000000ffff188224 */ /* 0x000fc600078e0004 */
[----:B------:R-:W-:Y:S01]  /*08c0*/  IADD3 R0, PT, PT, R23, -0x1, RZ ;  /* 0xffffffff17007810 */ /* 0x000fe20007ffe0ff */
[----:B0-----:R-:W-:-:S03]  /*08d0*/  DFMA R12, R16, 2.2204460492503130808e-16, R12 ;  /* 0x3cb00000100c782b */ /* 0x001fc6000000000c */
[----:B------:R-:W-:Y:S01]  /*08e0*/  ISETP.GT.U32.AND P1, PT, R0, 0x7feffffe, PT ;  /* 0x7feffffe0000780c */ /* 0x000fe20003f24070 */
[----:B------:R-:W-:Y:S01]  /*08f0*/  IMAD.MOV.U32 R0, RZ, RZ, -0x3ff ;  /* 0xfffffc01ff007424 */ /* 0x000fe200078e00ff */
[----:B------:R-:W-:-:S11]  /*0900*/  @!P0 MOV R0, 0xfffffbcb ;  /* 0xfffffbcb00008802 */ /* 0x000fd60000000f00 */
[----:B------:R-:W-:Y:S05]  /*0910*/  @P1 BRA `(.L_x_14) ;  /* 0x0000000400001947 */ /* 0x000fea0003800000 */
[C---:B------:R-:W-:Y:S01]  /*0920*/  LOP3.LUT R2, R23.reuse, 0xfffff, RZ, 0xc0, !PT ;  /* 0x000fffff17027812 */ /* 0x040fe200078ec0ff */
[----:B------:R-:W-:Y:S01]  /*0930*/  IMAD.MOV.U32 R32, RZ, RZ, RZ ;  /* 0x000000ffff207224 */ /* 0x000fe200078e00ff */
[----:B------:R-:W-:Y:S01]  /*0940*/  MOV R28, 0x8b7a8b04 ;  /* 0x8b7a8b04001c7802 */ /* 0x000fe20000000f00 */
[----:B------:R-:W-:Y:S01]  /*0950*/  IMAD.MOV.U32 R29, RZ, RZ, 0x3ed0ee25 ;  /* 0x3ed0ee25ff1d7424 */ /* 0x000fe200078e00ff */
[----:B------:R-:W-:Y:S01]  /*0960*/  LOP3.LUT R25, R2, 0x3ff00000, RZ, 0xfc, !PT ;  /* 0x3ff0000002197812 */ /* 0x000fe200078efcff */
[----:B------:R-:W-:Y:S01]  /*0970*/  UMOV UR8, 0x3ae80f1e ;  /* 0x3ae80f1e00087882 */ /* 0x000fe20000000000 */
[----:B------:R-:W-:Y:S01]  /*0980*/  UMOV UR9, 0x3eb1380b ;  /* 0x3eb1380b00097882 */ /* 0x000fe20000000000 */
[----:B------:R-:W-:Y:S01]  /*0990*/  LEA.HI R23, R23, R0, RZ, 0xc ;  /* 0x0000000017177211 */ /* 0x000fe200078f60ff */
[----:B------:R-:W-:Y:S01]  /*09a0*/  UMOV UR10, 0x80000000 ;  /* 0x80000000000a7882 */ /* 0x000fe20000000000 */
[----:B------:R-:W-:Y:S01]  /*09b0*/  ISETP.GE.U32.AND P0, PT, R25, 0x3ff6a09f, PT ;  /* 0x3ff6a09f1900780c */ /* 0x000fe20003f06070 */
[----:B------:R-:W-:-:S12]  /*09c0*/  UMOV UR11, 0x43300000 ;  /* 0x43300000000b7882 */ /* 0x000fd80000000000 */
[----:B------:R-:W-:Y:S01]  /*09d0*/  @P0 VIADD R5, R25, 0xfff00000 ;  /* 0xfff0000019050836 */ /* 0x000fe20000000000 */
[----:B------:R-:W-:-:S04]  /*09e0*/  @P0 IADD3 R23, PT, PT, R23, 0x1, RZ ;  /* 0x0000000117170810 */ /* 0x000fc80007ffe0ff */
[----:B------:R-:W-:Y:S02]  /*09f0*/  @P0 MOV R25, R5 ;  /* 0x0000000500190202 */ /* 0x000fe40000000f00 */
[----:B------:R-:W-:Y:S01]  /*0a00*/  LOP3.LUT R22, R23, 0x80000000, RZ, 0x3c, !PT ;  /* 0x8000000017167812 */ /* 0x000fe200078e3cff */
[----:B------:R-:W-:-:S03]  /*0a10*/  IMAD.MOV.U32 R23, RZ, RZ, 0x43300000 ;  /* 0x43300000ff177424 */ /* 0x000fc600078e00ff */
[C---:B------:R-:W-:Y:S02]  /*0a20*/  DADD R26, R24.reuse, 1 ;  /* 0x3ff00000181a7429 */ /* 0x040fe40000000000 */
[----:B------:R-:W-:Y:S02]  /*0a30*/  DADD R24, R24, -1 ;  /* 0xbff0000018187429 */ /* 0x000fe40000000000 */
[----:B------:R-:W-:Y:S01]  /*0a40*/  DADD R22, R22, -UR10 ;  /* 0x8000000a16167e29 */ /* 0x000fe20008000000 */
[----:B------:R-:W-:Y:S01]  /*0a50*/  UMOV UR10, 0xfefa39ef ;  /* 0xfefa39ef000a7882 */ /* 0x000fe20000000000 */
[----:B------:R-:W0:Y:S01]  /*0a60*/  MUFU.RCP64H R33, R27 ;  /* 0x0000001b00217308 */ /* 0x000e220000001800 */
[----:B------:R-:W-:Y:S01]  /*0a70*/  UMOV UR11, 0x3fe62e42 ;  /* 0x3fe62e42000b7882 */ /* 0x000fe20000000000 */
[----:B0-----:R-:W-:-:S08]  /*0a80*/  DFMA R4, -R26, R32, 1 ;  /* 0x3ff000001a04742b */ /* 0x001fd00000000120 */
[----:B------:R-:W-:-:S08]  /*0a90*/  DFMA R4, R4, R4, R4 ;  /* 0x000000040404722b */ /* 0x000fd00000000004 */
[----:B------:R-:W-:-:S08]  /*0aa0*/  DFMA R32, R32, R4, R32 ;  /* 0x000000042020722b */ /* 0x000fd00000000020 */
[----:B------:R-:W-:-:S08]  /*0ab0*/  DMUL R4, R24, R32 ;  /* 0x0000002018047228 */ /* 0x000fd00000000000 */
[----:B------:R-:W-:-:S08]  /*0ac0*/  DFMA R4, R24, R32, R4 ;  /* 0x000000201804722b */ /* 0x000fd00000000004 */
[----:B------:R-:W-:-:S08]  /*0ad0*/  DMUL R16, R4, R4 ;  /* 0x0000000404107228 */ /* 0x000fd00000000000 */
[----:B------:R-:W-:Y:S01]  /*0ae0*/  DFMA R26, R16, UR8, R28 ;  /* 0x00000008101a7c2b */ /* 0x000fe2000800001c */
[----:B------:R-:W-:Y:S01]  /*0af0*/  UMOV UR8, 0x9f02676f ;  /* 0x9f02676f00087882 */ /* 0x000fe20000000000 */
[----:B------:R-:W-:-:S06]  /*0b00*/  UMOV UR9, 0x3ef3b266 ;  /* 0x3ef3b26600097882 */ /* 0x000fcc0000000000 */
[----:B------:R-:W-:Y:S01]  /*0b10*/  DFMA R26, R16, R26, UR8 ;  /* 0x00000008101a7e2b */ /* 0x000fe2000800001a */
[----:B------:R-:W-:Y:S01]  /*0b20*/  UMOV UR8, 0xa9ab0956 ;  /* 0xa9ab095600087882 */ /* 0x000fe20000000000 */
[----:B------:R-:W-:-:S06]  /*0b30*/  UMOV UR9, 0x3f1745cb ;  /* 0x3f1745cb00097882 */ /* 0x000fcc0000000000 */
[----:B------:R-:W-:Y:S01]  /*0b40*/  DFMA R26, R16, R26, UR8 ;  /* 0x00000008101a7e2b */ /* 0x000fe2000800001a */
[----:B------:R-:W-:Y:S01]  /*0b50*/  UMOV UR8, 0x2d1b5154 ;  /* 0x2d1b515400087882 */ /* 0x000fe20000000000 */
[----:B------:R-:W-:-:S06]  /*0b60*/  UMOV UR9, 0x3f3c71c7 ;  /* 0x3f3c71c700097882 */ /* 0x000fcc0000000000 */
[----:B------:R-:W-:Y:S01]  /*0b70*/  DFMA R28, R16, R26, UR8 ;  /* 0x00000008101c7e2b */ /* 0x000fe2000800001a */
[----:B------:R-:W-:Y:S01]  /*0b80*/  UMOV UR8, 0x923be72d ;  /* 0x923be72d00087882 */ /* 0x000fe20000000000 */
[----:B------:R-:W-:Y:S01]  /*0b90*/  UMOV UR9, 0x3f624924 ;  /* 0x3f62492400097882 */ /* 0x000fe20000000000 */
[----:B------:R-:W-:-:S05]  /*0ba0*/  DADD R26, R24, -R4 ;  /* 0x00000000181a7229 */ /* 0x000fca0000000804 */
[----:B------:R-:W-:Y:S01]  /*0bb0*/  DFMA R28, R16, R28, UR8 ;  /* 0x00000008101c7e2b */ /* 0x000fe2000800001c */
[----:B------:R-:W-:Y:S01]  /*0bc0*/  UMOV UR8, 0x9999a3c4 ;  /* 0x9999a3c400087882 */ /* 0x000fe20000000000 */
[----:B------:R-:W-:Y:S01]  /*0bd0*/  UMOV UR9, 0x3f899999 ;  /* 0x3f89999900097882 */ /* 0x000fe20000000000 */
[----:B------:R-:W-:-:S05]  /*0be0*/  DADD R26, R26, R26 ;  /* 0x000000001a1a7229 */ /* 0x000fca000000001a */
[----:B------:R-:W-:Y:S01]  /*0bf0*/  DFMA R28, R16, R28, UR8 ;  /* 0x00000008101c7e2b */ /* 0x000fe2000800001c */
[----:B------:R-:W-:Y:S01]  /*0c00*/  UMOV UR8, 0x55555554 ;  /* 0x5555555400087882 */ /* 0x000fe20000000000 */
[----:B------:R-:W-:Y:S01]  /*0c10*/  UMOV UR9, 0x3fb55555 ;  /* 0x3fb5555500097882 */ /* 0x000fe20000000000 */
[----:B------:R-:W-:Y:S02]  /*0c20*/  DFMA R24, R24, -R4, R26 ;  /* 0x800000041818722b */ /* 0x000fe4000000001a */
[----:B------:R-:W-:-:S03]  /*0c30*/  DFMA R26, R22, UR10, R4 ;  /* 0x0000000a161a7c2b */ /* 0x000fc60008000004 */
[----:B------:R-:W-:Y:S01]  /*0c40*/  DFMA R28, R16, R28, UR8 ;  /* 0x00000008101c7e2b */ /* 0x000fe2000800001c */
[----:B------:R-:W-:Y:S01]  /*0c50*/  UMOV UR8, 0xfefa39ef ;  /* 0xfefa39ef00087882 */ /* 0x000fe20000000000 */
[----:B------:R-:W-:Y:S01]  /*0c60*/  UMOV UR9, 0x3fe62e42 ;  /* 0x3fe62e4200097882 */ /* 0x000fe20000000000 */
[----:B------:R-:W-:Y:S02]  /*0c70*/  DMUL R24, R32, R24 ;  /* 0x0000001820187228 */ /* 0x000fe40000000000 */
[----:B------:R-:W-:Y:S01]  /*0c80*/  DFMA R30, R22, -UR8, R26 ;  /* 0x80000008161e7c2b */ /* 0x000fe2000800001a */
[----:B------:R-:W-:Y:S01]  /*0c90*/  UMOV UR8, 0x3b39803f ;  /* 0x3b39803f00087882 */ /* 0x000fe20000000000 */
[----:B------:R-:W-:Y:S01]  /*0ca0*/  UMOV UR9, 0x3c7abc9e ;  /* 0x3c7abc9e00097882 */ /* 0x000fe20000000000 */
[----:B------:R-:W-:-:S05]  /*0cb0*/  DMUL R28, R16, R28 ;  /* 0x0000001c101c7228 */ /* 0x000fca0000000000 */
[----:B------:R-:W-:-:S03]  /*0cc0*/  DADD R30, -R4, R30 ;  /* 0x00000000041e7229 */ /* 0x000fc6000000011e */
[----:B------:R-:W-:-:S08]  /*0cd0*/  DFMA R24, R4, R28, R24 ;  /* 0x0000001c0418722b */ /* 0x000fd00000000018 */
[----:B------:R-:W-:-:S08]  /*0ce0*/  DADD R24, R24, -R30 ;  /* 0x0000000018187229 */ /* 0x000fd0000000081e */
[----:B------:R-:W-:-:S08]  /*0cf0*/  DFMA R24, R22, UR8, R24 ;  /* 0x0000000816187c2b */ /* 0x000fd00008000018 */
[----:B------:R-:W-:Y:S01]  /*0d00*/  DADD R32, R26, R24 ;  /* 0x000000001a207229 */ /* 0x000fe20000000018 */
[----:B------:R-:W-:Y:S10]  /*0d10*/  BRA `(.L_x_15) ;  /* 0x0000000000187947 */ /* 0x000ff40003800000 */
.L_x_14:
[----:B------:R-:W-:Y:S01]  /*0d20*/  MOV R16, 0x0 ;  /* 0x0000000000107802 */ /* 0x000fe20000000f00 */
[----:B------:R-:W-:Y:S01]  /*0d30*/  IMAD.MOV.U32 R17, RZ, RZ, 0x7ff00000 ;  /* 0x7ff00000ff117424 */ /* 0x000fe200078e00ff */
[----:B------:R-:W-:-:S05]  /*0d40*/  LOP3.LUT P0, RZ, R5, 0x7fffffff, RZ, 0xc0, !PT ;  /* 0x7fffffff05ff7812 */ /* 0x000fca000780c0ff */
[----:B------:R-:W-:-:S10]  /*0d50*/  DFMA R16, R4, R16, +INF ;  /* 0x7ff000000410742b */ /* 0x000fd40000000010 */
[----:B------:R-:W-:Y:S02]  /*0d60*/  FSEL R32, R16, RZ, P0 ;  /* 0x000000ff10207208 */ /* 0x000fe40000000000 */
[----:B------:R-:W-:-:S07]  /*0d70*/  FSEL R33, R17, -QNAN , P0 ;  /* 0xfff0000011217808 */ /* 0x000fce0000000000 */
.L_x_15:
[----:B------:R-:W-:Y:S05]  /*0d80*/  BSYNC.RECONVERGENT B2 ;  /* 0x0000000000027941 */ /* 0x000fea0003800200 */
.L_x_13:
[----:B------:R-:W-:Y:S01]  /*0d90*/  DMUL R4, RZ, R12 ;  /* 0x0000000cff047228 */ /* 0x000fe20000000000 */
[----:B------:R-:W-:Y:S01]  /*0da0*/  SHF.L.U32 R0, R13, 0x1, RZ ;  /* 0x000000010d007819 */ /* 0x000fe200000006ff */
[----:B------:R-:W-:Y:S01]  /*0db0*/  UMOV UR8, 0x33145c07 ;  /* 0x33145c0700087882 */ /* 0x000fe20000000000 */
[----:B------:R-:W-:Y:S01]  /*0dc0*/  UMOV UR9, 0x3ca1a626 ;  /* 0x3ca1a62600097882 */ /* 0x000fe20000000000 */
[----:B------:R-:W-:Y:S01]  /*0dd0*/  HFMA2 R23, -RZ, RZ, 1.587890625, -1521 ;  /* 0x3e5ae5f1ff177431 */ /* 0x000fe200000001ff */
[----:B------:R-:W-:Y:S01]  /*0de0*/  ISETP.GT.U32.AND P0, PT, R0, -0x79800000, PT ;  /* 0x868000000000780c */ /* 0x000fe20003f04070 */
[----:B------:R-:W-:Y:S01]  /*0df0*/  IMAD.MOV.U32 R22, RZ, RZ, 0x2cb0d246 ;  /* 0x2cb0d246ff167424 */ /* 0x000fe200078e00ff */
[----:B------:R-:W-:Y:S01]  /*0e00*/  MOV R27, 0x3e21eea7 ;  /* 0x3e21eea7001b7802 */ /* 0x000fe20000000f00 */
[----:B------:R-:W-:Y:S01]  /*0e10*/  IMAD.MOV.U32 R26, RZ, RZ, -0x3e107ad8 ;  /* 0xc1ef8528ff1a7424 */ /* 0x000fe200078e00ff */
[----:B------:R-:W-:Y:S01]  /*0e20*/  UMOV UR10, 0xf9785eba ;  /* 0xf9785eba000a7882 */ /* 0x000fe20000000000 */
[----:B------:R-:W-:Y:S01]  /*0e30*/  FSEL R31, R5, R13, P0 ;  /* 0x0000000d051f7208 */ /* 0x000fe20000000000 */
[----:B------:R-:W-:Y:S01]  /*0e40*/  UMOV UR11, 0x3de5db65 ;  /* 0x3de5db65000b7882 */ /* 0x000fe20000000000 */
[----:B------:R-:W-:Y:S01]  /*0e50*/  FSEL R12, R4, R12, P0 ;  /* 0x0000000c040c7208 */ /* 0x000fe20000000000 */
[----:B------:R-:W-:Y:S01]  /*0e60*/  DMUL R32, R32, -2 ;  /* 0xc000000020207828 */ /* 0x000fe20000000000 */
[----:B------:R-:W-:Y:S01]  /*0e70*/  MOV R28, 0x0 ;  /* 0x00000000001c7802 */ /* 0x000fe20000000f00 */
[----:B------:R-:W-:Y:S01]  /*0e80*/  VIADD R13, R31, 0x100000 ;  /* 0x001000001f0d7836 */ /* 0x000fe20000000000 */
[----:B------:R-:W-:Y:S01]  /*0e90*/  MOV R30, R12 ;  /* 0x0000000c001e7202 */ /* 0x000fe20000000f00 */
[----:B------:R-:W-:Y:S01]  /*0ea0*/  IMAD.MOV.U32 R29, RZ, RZ, 0x3fd80000 ;  /* 0x3fd80000ff1d7424 */ /* 0x000fe200078e00ff */
[----:B------:R-:W-:Y:S01]  /*0eb0*/  BSSY.RECONVERGENT B2, `(.L_x_16) ;  /* 0x000004e000027945 */ /* 0x000fe20003800200 */
[----:B------:R-:W0:Y:S08]  /*0ec0*/  FRND.F64 R4, R12 ;  /* 0x0000000c00047313 */ /* 0x000e300000301800 */
[----:B------:R-:W1:Y:S01]  /*0ed0*/  F2I.S64.F64 R12, R12 ;  /* 0x0000000c000c7311 */ /* 0x000e620000301900 */
[----:B0-----:R-:W-:-:S08]  /*0ee0*/  DFMA R4, R4, -0.5, R30 ;  /* 0xbfe000000404782b */ /* 0x001fd0000000001e */
[C---:B------:R-:W-:Y:S01]  /*0ef0*/  DMUL R16, R4.reuse, UR8 ;  /* 0x0000000804107c28 */ /* 0x040fe20008000000 */
[----:B------:R-:W-:Y:S01]  /*0f00*/  UMOV UR8, 0x54442d18 ;  /* 0x54442d1800087882 */ /* 0x000fe20000000000 */
[----:B------:R-:W-:Y:S01]  /*0f10*/  UMOV UR9, 0x400921fb ;  /* 0x400921fb00097882 */ /* 0x000fe20000000000 */
[C---:B-1----:R-:W-:Y:S02]  /*0f20*/  LOP3.LUT R0, R12.reuse, 0x1, RZ, 0xc0, !PT ;  /* 0x000000010c007812 */ /* 0x042fe400078ec0ff */
[----:B------:R-:W-:Y:S02]  /*0f30*/  LOP3.LUT P1, RZ, R12, 0x2, RZ, 0xc0, !PT ;  /* 0x000000020cff7812 */ /* 0x000fe4000782c0ff */
[----:B------:R-:W-:Y:S01]  /*0f40*/  ISETP.NE.U32.AND P0, PT, R0, 0x1, PT ;  /* 0x000000010000780c */ /* 0x000fe20003f05070 */
[----:B------:R-:W-:Y:S01]  /*0f50*/  DFMA R16, R4, UR8, R16 ;  /* 0x0000000804107c2b */ /* 0x000fe20008000010 */
[----:B------:R-:W-:Y:S01]  /*0f60*/  UMOV UR8, 0x20fd8164 ;  /* 0x20fd816400087882 */ /* 0x000fe20000000000 */
[----:B------:R-:W-:Y:S01]  /*0f70*/  UMOV UR9, 0x3da8ff83 ;  /* 0x3da8ff8300097882 */ /* 0x000fe20000000000 */
[----:B------:R-:W0:Y:S01]  /*0f80*/  MUFU.RSQ64H R5, R33 ;  /* 0x0000002100057308 */ /* 0x000e220000001c00 */
[----:B------:R-:W-:Y:S01]  /*0f90*/  VIADD R4, R33, 0xfcb00000 ;  /* 0xfcb0000021047836 */ /* 0x000fe20000000000 */
[----:B------:R-:W-:-:S03]  /*0fa0*/  ISETP.NE.U32.AND.EX P0, PT, RZ, RZ, PT, P0 ;  /* 0x000000ffff00720c */ /* 0x000fc60003f05100 */
[----:B------:R-:W-:-:S08]  /*0fb0*/  DMUL R24, R16, R16 ;  /* 0x0000001010187228 */ /* 0x000fd00000000000 */
[C---:B------:R-:W-:Y:S01]  /*0fc0*/  DFMA R22, R24.reuse, UR10, -R22 ;  /* 0x0000000a18167c2b */ /* 0x040fe20008000816 */
[----:B------:R-:W-:Y:S01]  /*0fd0*/  UMOV UR10, 0x69ace392 ;  /* 0x69ace392000a7882 */ /* 0x000fe20000000000 */
[----:B------:R-:W-:Y:S01]  /*0fe0*/  DFMA R26, R24, -UR8, R26 ;  /* 0x80000008181a7c2b */ /* 0x000fe2000800001a */
[----:B------:R-:W-:Y:S01]  /*0ff0*/  UMOV UR11, 0x3ec71de3 ;  /* 0x3ec71de3000b7882 */ /* 0x000fe20000000000 */
[----:B------:R-:W-:Y:S01]  /*1000*/  UMOV UR8, 0x8e06e6d9 ;  /* 0x8e06e6d900087882 */ /* 0x000fe20000000000 */
[----:B------:R-:W-:Y:S01]  /*1010*/  UMOV UR9, 0x3e927e4f ;  /* 0x3e927e4f00097882 */ /* 0x000fe20000000000 */
[----:B0-----:R-:W-:Y:S02]  /*1020*/  DMUL R34, R4, R4 ;  /* 0x0000000404227228 */ /* 0x001fe40000000000 */
[C---:B------:R-:W-:Y:S01]  /*1030*/  DFMA R22, R24.reuse, R22, UR10 ;  /* 0x0000000a18167e2b */ /* 0x040fe20008000016 */
[----:B------:R-:W-:Y:S01]  /*1040*/  UMOV UR10, 0x19db62a1 ;  /* 0x19db62a1000a7882 */ /* 0x000fe20000000000 */
[----:B------:R-:W-:Y:S01]  /*1050*/  DFMA R26, R24, R26, -UR8 ;  /* 0x80000008181a7e2b */ /* 0x000fe2000800001a */
[----:B------:R-:W-:Y:S01]  /*1060*/  UMOV UR11, 0x3f2a01a0 ;  /* 0x3f2a01a0000b7882 */ /* 0x000fe20000000000 */
[----:B------:R-:W-:Y:S01]  /*1070*/  UMOV UR8, 0x19ddbce9 ;  /* 0x19ddbce900087882 */ /* 0x000fe20000000000 */
[----:B------:R-:W-:Y:S01]  /*1080*/  UMOV UR9, 0x3efa01a0 ;  /* 0x3efa01a000097882 */ /* 0x000fe20000000000 */
[----:B------:R-:W-:-:S02]  /*1090*/  DFMA R34, R32, -R34, 1 ;  /* 0x3ff000002022742b */ /* 0x000fc40000000822 */
[C---:B------:R-:W-:Y:S01]  /*10a0*/  DFMA R22, R24.reuse, R22, -UR10 ;  /* 0x8000000a18167e2b */ /* 0x040fe20008000016 */
[----:B------:R-:W-:Y:S01]  /*10b0*/  UMOV UR10, 0x11110818 ;  /* 0x11110818000a7882 */ /* 0x000fe20000000000 */
[----:B------:R-:W-:Y:S01]  /*10c0*/  DFMA R26, R24, R26, UR8 ;  /* 0x00000008181a7e2b */ /* 0x000fe2000800001a */
[----:B------:R-:W-:Y:S01]  /*10d0*/  UMOV UR11, 0x3f811111 ;  /* 0x3f811111000b7882 */ /* 0x000fe20000000000 */
[----:B------:R-:W-:Y:S01]  /*10e0*/  UMOV UR8, 0x16c15d47 ;  /* 0x16c15d4700087882 */ /* 0x000fe20000000000 */
[----:B------:R-:W-:Y:S01]  /*10f0*/  UMOV UR9, 0x3f56c16c ;  /* 0x3f56c16c00097882 */ /* 0x000fe20000000000 */
[----:B------:R-:W-:Y:S02]  /*1100*/  DFMA R28, R34, R28, 0.5 ;  /* 0x3fe00000221c742b */ /* 0x000fe4000000001c */
[C---:B------:R-:W-:Y:S01]  /*1110*/  DFMA R22, R24.reuse, R22, UR10 ;  /* 0x0000000a18167e2b */ /* 0x040fe20008000016 */
[----:B------:R-:W-:Y:S01]  /*1120*/  UMOV UR10, 0x55555554 ;  /* 0x55555554000a7882 */ /* 0x000fe20000000000 */
[----:B------:R-:W-:Y:S01]  /*1130*/  DFMA R26, R24, R26, -UR8 ;  /* 0x80000008181a7e2b */ /* 0x000fe2000800001a */
[----:B------:R-:W-:Y:S01]  /*1140*/  UMOV UR11, 0x3fc55555 ;  /* 0x3fc55555000b7882 */ /* 0x000fe20000000000 */
[----:B------:R-:W-:Y:S01]  /*1150*/  UMOV UR8, 0x55555551 ;  /* 0x5555555100087882 */ /* 0x000fe20000000000 */
[----:B------:R-:W-:Y:S01]  /*1160*/  UMOV UR9, 0x3fa55555 ;  /* 0x3fa5555500097882 */ /* 0x000fe20000000000 */
[----:B------:R-:W-:-:S02]  /*1170*/  DMUL R34, R4, R34 ;  /* 0x0000002204227228 */ /* 0x000fc40000000000 */
[C---:B------:R-:W-:Y:S02]  /*1180*/  DFMA R22, R24.reuse, R22, -UR10 ;  /* 0x8000000a18167e2b */ /* 0x040fe40008000016 */
[----:B------:R-:W-:-:S04]  /*1190*/  DFMA R26, R24, R26, UR8 ;  /* 0x00000008181a7e2b */ /* 0x000fc8000800001a */
[----:B------:R-:W-:Y:S02]  /*11a0*/  DFMA R34, R28, R34, R4 ;  /* 0x000000221c22722b */ /* 0x000fe40000000004 */
[C---:B------:R-:W-:Y:S02]  /*11b0*/  DFMA R22, R24.reuse, R22, RZ ;  /* 0x000000161816722b */ /* 0x040fe400000000ff */
[----:B------:R-:W-:-:S04]  /*11c0*/  DFMA R26, R24, R26, -0.5 ;  /* 0xbfe00000181a742b */ /* 0x000fc8000000001a */
[----:B------:R-:W-:Y:S02]  /*11d0*/  DMUL R28, R32, R34 ;  /* 0x00000022201c7228 */ /* 0x000fe40000000000 */
[----:B------:R-:W-:Y:S02]  /*11e0*/  DFMA R16, R16, R22, R16 ;  /* 0x000000161010722b */ /* 0x000fe40000000010 */
[----:B------:R-:W-:Y:S01]  /*11f0*/  DFMA R26, R24, R26, 1 ;  /* 0x3ff00000181a742b */ /* 0x000fe2000000001a */
[----:B------:R-:W-:Y:S01]  /*1200*/  IADD3 R23, PT, PT, R35, -0x100000, RZ ;  /* 0xfff0000023177810 */ /* 0x000fe20007ffe0ff */
[----:B------:R-:W-:Y:S02]  /*1210*/  IMAD.MOV.U32 R22, RZ, RZ, R34 ;  /* 0x000000ffff167224 */ /* 0x000fe400078e0022 */
[----:B------:R-:W-:-:S04]  /*1220*/  DFMA R24, R28, -R28, R32 ;  /* 0x8000001c1c18722b */ /* 0x000fc80000000020 */
[----:B------:R-:W-:Y:S02]  /*1230*/  LOP3.LUT R39, R17, 0x80000000, RZ, 0x3c, !PT ;  /* 0x8000000011277812 */ /* 0x000fe400078e3cff */
[----:B------:R-:W-:Y:S02]  /*1240*/  FSEL R12, R26, R16, !P0 ;  /* 0x000000101a0c7208 */ /* 0x000fe40004000000 */
[----:B------:R-:W-:Y:S02]  /*1250*/  FSEL R13, R27, R17, !P0 ;  /* 0x000000111b0d7208 */ /* 0x000fe40004000000 */
[----:B------:R-:W-:Y:S02]  /*1260*/  FSEL R16, R16, R26, !P0 ;  /* 0x0000001a10107208 */ /* 0x000fe40004000000 */
[----:B------:R-:W-:Y:S01]  /*1270*/  FSEL R17, R39, R27, !P0 ;  /* 0x0000001b27117208 */ /* 0x000fe20004000000 */
[----:B------:R-:W-:Y:S01]  /*1280*/  DFMA R26, R24, R22, R28 ;  /* 0x00000016181a722b */ /* 0x000fe2000000001c */
[----:B------:R-:W-:-:S02]  /*1290*/  ISETP.GE.U32.AND P0, PT, R4, 0x7ca00000, PT ;  /* 0x7ca000000400780c */ /* 0x000fc40003f06070 */
[----:B------:R-:W-:Y:S02]  /*12a0*/  @P1 LOP3.LUT R41, R17, 0x80000000, RZ, 0x3c, !PT ;  /* 0x8000000011291812 */ /* 0x000fe400078e3cff */
[----:B------:R-:W-:-:S03]  /*12b0*/  @P1 LOP3.LUT R39, R13, 0x80000000, RZ, 0x3c, !PT ;  /* 0x800000000d271812 */ /* 0x000fc600078e3cff */
[----:B------:R-:W-:Y:S01]  /*12c0*/  @P1 IMAD.MOV.U32 R17, RZ, RZ, R41 ;  /* 0x000000ffff111224 */ /* 0x000fe200078e0029 */
[----:B------:R-:W-:-:S05]  /*12d0*/  @P1 MOV R13, R39 ;  /* 0x00000027000d1202 */ /* 0x000fca0000000f00 */
[----:B------:R-:W-:Y:S05]  /*12e0*/  @!P0 BRA `(.L_x_17) ;  /* 0x0000000000288947 */ /* 0x000fea0003800000 */
[----:B------:R-:W-:Y:S01]  /*12f0*/  MOV R27, R33 ;  /* 0x00000021001b7202 */ /* 0x000fe20000000f00 */
[----:B------:R-:W-:Y:S01]  /*1300*/  IMAD.MOV.U32 R22, RZ, RZ, R32 ;  /* 0x000000ffff167224 */ /* 0x000fe200078e0020 */
[----:B------:R-:W-:Y:S01]  /*1310*/  MOV R26, R34 ;  /* 0x00000022001a7202 */ /* 0x000fe20000000f00 */
[----:B------:R-:W-:Y:S01]  /*1320*/  IMAD.MOV.U32 R0, RZ, RZ, R28 ;  /* 0x000000ffff007224 */ /* 0x000fe200078e001c */
[----:B------:R-:W-:Y:S01]  /*1330*/  MOV R5, R29 ;  /* 0x0000001d00057202 */ /* 0x000fe20000000f00 */
[----:B------:R-:W-:Y:S01]  /*1340*/  IMAD.MOV.U32 R33, RZ, RZ, R23 ;  /* 0x000000ffff217224 */ /* 0x000fe200078e0017 */
[----:B------:R-:W-:-:S07]  /*1350*/  MOV R2, 0x1370 ;  /* 0x0000137000027802 */ /* 0x000fce0000000f00 */
[----:B------:R-:W-:Y:S05]  /*1360*/  CALL.REL.NOINC `($__internal_1_$__cuda_sm20_dsqrt_rn_f64_mediumpath_v1) ;  /* 0x0000003000707944 */ /* 0x000fea0003c00000 */
[----:B------:R-:W-:Y:S01]  /*1370*/  MOV R26, R24 ;  /* 0x00000018001a7202 */ /* 0x000fe20000000f00 */
[----:B------:R-:W-:-:S07]  /*1380*/  IMAD.MOV.U32 R27, RZ, RZ, R25 ;  /* 0x000000ffff1b7224 */ /* 0x000fce00078e0019 */
.L_x_17:
[----:B------:R-:W-:Y:S05]  /*1390*/  BSYNC.RECONVERGENT B2 ;  /* 0x0000000000027941 */ /* 0x000fea0003800200 */
.L_x_16:
[----:B------:R-:W0:Y:S01]  /*13a0*/  FRND.F64.TRUNC R4, R30 ;  /* 0x0000001e00047313 */ /* 0x000e22000030d800 */
[----:B------:R-:W-:Y:S02]  /*13b0*/  DMUL R22, RZ, R30 ;  /* 0x0000001eff167228 */ /* 0x000fe40000000000 */
[----:B------:R-:W-:Y:S02]  /*13c0*/  DADD R16, RZ, R16 ;  /* 0x00000000ff107229 */ /* 0x000fe40000000010 */
[----:B0-----:R-:W-:-:S06]  /*13d0*/  DSETP.NEU.AND P0, PT, R30, R4, PT ;  /* 0x000000041e00722a */ /* 0x001fcc0003f0d000 */
[----:B------:R-:W-:Y:S02]  /*13e0*/  FSEL R28, R22, R12, !P0 ;  /* 0x0000000c161c7208 */ /* 0x000fe40004000000 */
[----:B------:R-:W-:Y:S01]  /*13f0*/  FSEL R29, R23, R13, !P0 ;  /* 0x0000000d171d7208 */ /* 0x000fe20004000000 */
[----:B------:R-:W-:Y:S01]  /*1400*/  DMUL R12, R16, R26 ;  /* 0x0000001a100c7228 */ /* 0x000fe20000000000 */
[----:B------:R-:W-:Y:S01]  /*1410*/  MOV R17, R15 ;  /* 0x0000000f00117202 */ /* 0x000fe20000000f00 */
[----:B------:R-:W-:Y:S01]  /*1420*/  IMAD.MOV.U32 R16, RZ, RZ, R21 ;  /* 0x000000ffff107224 */ /* 0x000fe200078e0015 */
[----:B------:R-:W-:Y:S02]  /*1430*/  MOV R15, R19 ;  /* 0x00000013000f7202 */ /* 0x000fe40000000f00 */
[----:B------:R-:W-:Y:S01]  /*1440*/  DMUL R28, R26, R28 ;  /* 0x0000001c1a1c7228 */ /* 0x000fe20000000000 */
[----:B------:R-:W-:-:S10]  /*1450*/  IMAD.MOV.U32 R21, RZ, RZ, 0x1 ;  /* 0x00000001ff157424 */ /* 0x000fd400078e00ff */
.L_x_12:
[----:B------:R-:W-:Y:S05]  /*1460*/  BSYNC.RECONVERGENT B1 ;  /* 0x0000000000017941 */ /* 0x000fea0003800200 */
.L_x_11:
[----:B------:R-:W0:Y:S01]  /*1470*/  F2F.F64.F32 R6, R7 ;  /* 0x0000000700067310 */ /* 0x000e220000201800 */
[----:B------:R-:W-:Y:S01]  /*1480*/  IMAD.MOV.U32 R24, RZ, RZ, 0x0 ;  /* 0x00000000ff187424 */ /* 0x000fe200078e00ff */
[----:B------:R-:W-:Y:S01]  /*1490*/  MOV R25, 0x3fd80000 ;  /* 0x3fd8000000197802 */ /* 0x000fe20000000f00 */
[----:B------:R-:W-:Y:S05]  /*14a0*/  BSSY.RECONVERGENT B1, `(.L_x_18) ;  /* 0x0000017000017945 */ /* 0x000fea0003800200 */
[----:B0-----:R-:W0:Y:S01]  /*14b0*/  MUFU.RSQ64H R5, R7 ;  /* 0x0000000700057308 */ /* 0x001e220000001c00 */
[----:B------:R-:W-:-:S04]  /*14c0*/  IADD3 R4, PT, PT, R7, -0x3500000, RZ ;  /* 0xfcb0000007047810 */ /* 0x000fc80007ffe0ff */
[----:B------:R-:W-:Y:S02]  /*14d0*/  ISETP.GE.U32.AND P0, PT, R4, 0x7ca00000, PT ;  /* 0x7ca000000400780c */ /* 0x000fe40003f06070 */
[----:B0-----:R-:W-:-:S08]  /*14e0*/  DMUL R22, R4, R4 ;  /* 0x0000000404167228 */ /* 0x001fd00000000000 */
[----:B------:R-:W-:-:S08]  /*14f0*/  DFMA R22, R6, -R22, 1 ;  /* 0x3ff000000616742b */ /* 0x000fd00000000816 */
[----:B------:R-:W-:Y:S02]  /*1500*/  DFMA R24, R22, R24, 0.5 ;  /* 0x3fe000001618742b */ /* 0x000fe40000000018 */
[----:B------:R-:W-:-:S08]  /*1510*/  DMUL R22, R4, R22 ;  /* 0x0000001604167228 */ /* 0x000fd00000000000 */
[----:B------:R-:W-:-:S08]  /*1520*/  DFMA R26, R24, R22, R4 ;  /* 0x00000016181a722b */ /* 0x000fd00000000004 */
[----:B------:R-:W-:Y:S02]  /*1530*/  DMUL R22, R6, R26 ;  /* 0x0000001a06167228 */ /* 0x000fe40000000000 */
[----:B------:R-:W-:Y:S01]  /*1540*/  VIADD R33, R27, 0xfff00000 ;  /* 0xfff000001b217836 */ /* 0x000fe20000000000 */
[----:B------:R-:W-:-:S05]  /*1550*/  MOV R32, R26 ;  /* 0x0000001a00207202 */ /* 0x000fca0000000f00 */
[----:B------:R-:W-:-:S08]  /*1560*/  DFMA R30, R22, -R22, R6 ;  /* 0x80000016161e722b */ /* 0x000fd00000000006 */
[----:B------:R-:W-:Y:S01]  /*1570*/  DFMA R24, R30, R32, R22 ;  /* 0x000000201e18722b */ /* 0x000fe20000000016 */
[----:B------:R-:W-:Y:S10]  /*1580*/  @!P0 BRA `(.L_x_19) ;  /* 0x0000000000208947 */ /* 0x000ff40003800000 */
[----:B------:R-:W-:Y:S01]  /*1590*/  IMAD.MOV.U32 R0, RZ, RZ, R22 ;  /* 0x000000ffff007224 */ /* 0x000fe200078e0016 */
[----:B------:R-:W-:Y:S01]  /*15a0*/  MOV R25, R31 ;  /* 0x0000001f00197202 */ /* 0x000fe20000000f00 */
[----:B------:R-:W-:Y:S01]  /*15b0*/  IMAD.MOV.U32 R24, RZ, RZ, R30 ;  /* 0x000000ffff187224 */ /* 0x000fe200078e001e */
[----:B------:R-:W-:Y:S01]  /*15c0*/  MOV R5, R23 ;  /* 0x0000001700057202 */ /* 0x000fe20000000f00 */
[----:B------:R-:W-:Y:S01]  /*15d0*/  IMAD.MOV.U32 R22, RZ, RZ, R6 ;  /* 0x000000ffff167224 */ /* 0x000fe200078e0006 */
[----:B------:R-:W-:Y:S02]  /*15e0*/  MOV R27, R7 ;  /* 0x00000007001b7202 */ /* 0x000fe40000000f00 */
[----:B------:R-:W-:-:S07]  /*15f0*/  MOV R2, 0x1610 ;  /* 0x0000161000027802 */ /* 0x000fce0000000f00 */
[----:B------:R-:W-:Y:S05]  /*1600*/  CALL.REL.NOINC `($__internal_1_$__cuda_sm20_dsqrt_rn_f64_mediumpath_v1) ;  /* 0x0000002c00c87944 */ /* 0x000fea0003c00000 */
.L_x_19:
[----:B------:R-:W-:Y:S05]  /*1610*/  BSYNC.RECONVERGENT B1 ;  /* 0x0000000000017941 */ /* 0x000fea0003800200 */
.L_x_18:
[----:B------:R-:W-:-:S08]  /*1620*/  DFMA R24, R24, R28, R6 ;  /* 0x0000001c1818722b */ /* 0x000fd00000000006 */
[----:B------:R-:W-:-:S06]  /*1630*/  DADD R24, R24, 0.5 ;  /* 0x3fe0000018187429 */ /* 0x000fcc0000000000 */
[----:B------:R1:W2:Y:S01]  /*1640*/  F2I.U32.F64.TRUNC R0, R24 ;  /* 0x0000001800007311 */ /* 0x0002a2000030d000 */
[----:B------:R-:W-:Y:S05]  /*1650*/  BRA `(.L_x_9) ;  /* 0x0000000c00a47947 */ /* 0x000fea0003800000 */
.L_x_10:
[----:B------:R-:W0:Y:S01]  /*1660*/  MUFU.LG2 R2, R7 ;  /* 0x0000000700027308 */ /* 0x000e220000000c00 */
[C---:B------:R-:W-:Y:S01]  /*1670*/  FADD R0, R7.reuse, -0.12400979548692703247 ;  /* 0xbdfdf8d907007421 */ /* 0x040fe20000000000 */
[----:B------:R-:W-:Y:S01]  /*1680*/  FADD R24, R7, -1.9738116264343261719 ;  /* 0xbffca5dc07187421 */ /* 0x000fe20000000000 */
[----:B------:R-:W-:Y:S01]  /*1690*/  IMAD.MOV.U32 R5, RZ, RZ, 0x3fb75b84 ;  /* 0x3fb75b84ff057424 */ /* 0x000fe200078e00ff */
[----:B------:R-:W-:Y:S01]  /*16a0*/  UMOV UR8, 0xfefa39ef ;  /* 0xfefa39ef00087882 */ /* 0x000fe20000000000 */
[----:B------:R-:W-:Y:S01]  /*16b0*/  UMOV UR9, 0x3fe62e42 ;  /* 0x3fe62e4200097882 */ /* 0x000fe20000000000 */
[----:B------:R-:W-:Y:S02]  /*16c0*/  BSSY.RECONVERGENT B1, `(.L_x_20) ;  /* 0x00000df000017945 */ /* 0x000fe40003800200 */
[----:B------:R-:W1:Y:S08]  /*16d0*/  MUFU.RSQ R0, R0 ;  /* 0x0000000000007308 */ /* 0x000e700000001400 */
[----:B------:R-:W2:Y:S08]  /*16e0*/  MUFU.RSQ R24, R24 ;  /* 0x0000001800187308 */ /* 0x000eb00000001400 */
[----:B0-----:R-:W0:Y:S01]  /*16f0*/  F2F.F64.F32 R2, R2 ;  /* 0x0000000200027310 */ /* 0x001e220000201800 */
[----:B-1----:R-:W-:-:S07]  /*1700*/  FFMA R6, R0, R5, 0.00025361074949614703655 ;  /* 0x3984f70f00067423 */ /* 0x002fce0000000005 */
[----:B------:R1:W3:Y:S01]  /*1710*/  MUFU.RCP R5, R6 ;  /* 0x0000000600057308 */ /* 0x0002e20000001000 */
[----:B0-----:R-:W-:Y:S01]  /*1720*/  DMUL R22, R2, UR8 ;  /* 0x0000000802167c28 */ /* 0x001fe20008000000 */
[----:B------:R-:W-:-:S06]  /*1730*/  MOV R3, 0x3e5807d3 ;  /* 0x3e5807d300037802 */ /* 0x000fcc0000000f00 */
[----:B------:R1:W0:Y:S01]  /*1740*/  F2F.F32.F64 R4, R22 ;  /* 0x0000001600047310 */ /* 0x0002220000301000 */
[----:B--2---:R-:W-:-:S07]  /*1750*/  FFMA R3, R24, R3, 0.94201731681823730469 ;  /* 0x3f71280c18037423 */ /* 0x004fce0000000003 */
.L_x_29:
[----:B-----5:R-:W-:Y:S01]  /*1760*/  SHF.R.U32.HI R0, RZ, 0x2, R15 ;  /* 0x00000002ff007819 */ /* 0x020fe2000001160f */
[----:B------:R-:W-:Y:S01]  /*1770*/  IMAD.SHL.U32 R2, R19, 0x10, RZ ;  /* 0x0000001013027824 */ /* 0x000fe200078e00ff */
[----:B------:R-:W-:Y:S01]  /*1780*/  UMOV UR8, 0xfefa39ef ;  /* 0xfefa39ef00087882 */ /* 0x000fe20000000000 */
[----:B------:R-:W-:Y:S01]  /*1790*/  UMOV UR9, 0x3fe62e42 ;  /* 0x3fe62e4200097882 */ /* 0x000fe20000000000 */
[----:B------:R-:W-:Y:S01]  /*17a0*/  LOP3.LUT R0, R0, R15, RZ, 0x3c, !PT ;  /* 0x0000000f00007212 */ /* 0x000fe200078e3cff */
[----:B------:R-:W-:Y:S03]  /*17b0*/  BSSY.RECONVERGENT B2, `(.L_x_21) ;  /* 0x00000b9000027945 */ /* 0x000fe60003800200 */
[----:B------:R-:W-:-:S04]  /*17c0*/  SHF.L.U32 R15, R0, 0x1, RZ ;  /* 0x00000001000f7819 */ /* 0x000fc800000006ff */
[----:B------:R-:W-:Y:S01]  /*17d0*/  LOP3.LUT R15, R19, R2, R15, 0x96, !PT ;  /* 0x00000002130f7212 */ /* 0x000fe200078e960f */
[----:B------:R-:W-:-:S03]  /*17e0*/  IMAD.MOV.U32 R2, RZ, RZ, R18 ;  /* 0x000000ffff027224 */ /* 0x000fc600078e0012 */
[----:B------:R-:W-:Y:S02]  /*17f0*/  LOP3.LUT R18, R15, R0, RZ, 0x3c, !PT ;  /* 0x000000000f127212 */ /* 0x000fe400078e3cff */
[----:B------:R-:W-:Y:S02]  /*1800*/  MOV R15, 0x2f800000 ;  /* 0x2f800000000f7802 */ /* 0x000fe40000000f00 */
[C---:B------:R-:W-:Y:S01]  /*1810*/  IADD3 R0, PT, PT, R14.reuse, 0x587c5, R18 ;  /* 0x000587c50e007810 */ /* 0x040fe20007ffe012 */
[----:B------:R-:W-:-:S03]  /*1820*/  VIADD R14, R14, 0xb0f8a ;  /* 0x000b0f8a0e0e7836 */ /* 0x000fc60000000000 */
[----:B------:R-:W-:-:S05]  /*1830*/  I2FP.F32.U32 R0, R0 ;  /* 0x0000000000007245 */ /* 0x000fca0000201000 */
[----:B------:R-:W-:-:S06]  /*1840*/  FFMA R15, R0, R15, 1.1641532182693481445e-10 ;  /* 0x2f000000000f7423 */ /* 0x000fcc000000000f */
[----:B------:R-:W2:Y:S02]  /*1850*/  MUFU.RSQ R15, R15 ;  /* 0x0000000f000f7308 */ /* 0x000ea40000001400 */
[----:B--2---:R-:W-:-:S06]  /*1860*/  FADD R24, R15, -1 ;  /* 0xbf8000000f187421 */ /* 0x004fcc0000000000 */
[----:B-1----:R-:W1:Y:S08]  /*1870*/  MUFU.LG2 R22, R24 ;  /* 0x0000001800167308 */ /* 0x002e700000000c00 */
[----:B-1----:R-:W1:Y:S02]  /*1880*/  F2F.F64.F32 R22, R22 ;  /* 0x0000001600167310 */ /* 0x002e640000201800 */
[----:B-1----:R-:W-:Y:S01]  /*1890*/  DMUL R26, R22, UR8 ;  /* 0x00000008161a7c28 */ /* 0x002fe20008000000 */
[----:B------:R-:W-:Y:S01]  /*18a0*/  UMOV UR8, 0x652b82fe ;  /* 0x652b82fe00087882 */ /* 0x000fe20000000000 */
[----:B------:R-:W-:-:S08]  /*18b0*/  UMOV UR9, 0x3ff71547 ;  /* 0x3ff7154700097882 */ /* 0x000fd00000000000 */
[----:B------:R-:W1:Y:S02]  /*18c0*/  F2F.F32.F64 R26, R26 ;  /* 0x0000001a001a7310 */ /* 0x000e640000301000 */
[----:B-1----:R-:W-:-:S04]  /*18d0*/  FADD R0, R3, R26 ;  /* 0x0000001a03007221 */ /* 0x002fc80000000000 */
[----:B---3--:R-:W-:-:S04]  /*18e0*/  FFMA R0, -R5, R0, R7 ;  /* 0x0000000005007223 */ /* 0x008fc80000000107 */
[----:B------:R-:W1:Y:S02]  /*18f0*/  FRND.FLOOR R40, R0 ;  /* 0x0000000000287307 */ /* 0x000e640000205000 */
[C---:B-1----:R-:W-:Y:S01]  /*1900*/  FADD R28, R40.reuse, 1 ;  /* 0x3f800000281c7421 */ /* 0x042fe20000000000 */
[----:B------:R-:W-:-:S03]  /*1910*/  FADD R23, -R40, R7 ;  /* 0x0000000728177221 */ /* 0x000fc60000000100 */
[----:B------:R-:W-:Y:S01]  /*1920*/  FADD R30, -R28, R7 ;  /* 0x000000071c1e7221 */ /* 0x000fe20000000100 */
[C-C-:B------:R-:W-:Y:S01]  /*1930*/  FFMA R29, R6.reuse, R23, -R3.reuse ;  /* 0x00000017061d7223 */ /* 0x140fe20000000803 */
[----:B------:R-:W1:Y:S02]  /*1940*/  F2I.TRUNC.NTZ R28, R28 ;  /* 0x0000001c001c7305 */ /* 0x000e64000020f100 */
[----:B------:R-:W-:-:S06]  /*1950*/  FFMA R30, R6, R30, -R3 ;  /* 0x0000001e061e7223 */ /* 0x000fcc0000000803 */
[----:B------:R-:W2:Y:S01]  /*1960*/  F2F.F64.F32 R24, R29 ;  /* 0x0000001d00187310 */ /* 0x000ea20000201800 */
[----:B-1----:R-:W-:-:S07]  /*1970*/  ISETP.GE.AND P0, PT, R28, 0x9, PT ;  /* 0x000000091c00780c */ /* 0x002fce0003f06270 */
[----:B------:R-:W1:Y:S01]  /*1980*/  F2F.F64.F32 R22, R30 ;  /* 0x0000001e00167310 */ /* 0x000e620000201800 */
[----:B--2---:R-:W-:Y:S02]  /*1990*/  DMUL R24, R24, UR8 ;  /* 0x0000000818187c28 */ /* 0x004fe40008000000 */
[----:B-1----:R-:W-:-:S08]  /*19a0*/  DMUL R22, R22, UR8 ;  /* 0x0000000816167c28 */ /* 0x002fd00008000000 */
[----:B------:R-:W1:Y:S08]  /*19b0*/  F2F.F32.F64 R24, R24 ;  /* 0x0000001800187310 */ /* 0x000e700000301000 */
[----:B------:R-:W2:Y:S08]  /*19c0*/  F2F.F32.F64 R23, R22 ;  /* 0x0000001600177310 */ /* 0x000eb00000301000 */
[----:B-1----:R-:W1:Y:S08]  /*19d0*/  MUFU.EX2 R26, R24 ;  /* 0x00000018001a7308 */ /* 0x002e700000000800 */
[----:B--2---:R2:W3:Y:S01]  /*19e0*/  MUFU.EX2 R15, R23 ;  /* 0x00000017000f7308 */ /* 0x0044e20000000800 */
[----:B-1----:R-:W-:Y:S01]  /*19f0*/  FADD R26, R26, 1 ;  /* 0x3f8000001a1a7421 */ /* 0x002fe20000000000 */
[----:B--2---:R-:W-:-:S03]  /*1a00*/  I2FP.F32.S32 R23, R28 ;  /* 0x0000001c00177245 */ /* 0x004fc60000201400 */
[----:B------:R-:W-:Y:S01]  /*1a10*/  FMUL R27, R26, R26 ;  /* 0x0000001a1a1b7220 */ /* 0x000fe20000400000 */
[----:B---3--:R-:W-:-:S05]  /*1a20*/  FADD R15, R15, 1 ;  /* 0x3f8000000f0f7421 */ /* 0x008fca0000000000 */
[----:B------:R-:W-:Y:S01]  /*1a30*/  MUFU.RCP R27, R27 ;  /* 0x0000001b001b7308 */ /* 0x000fe20000001000 */
[----:B------:R-:W-:Y:S01]  /*1a40*/  FMUL R26, R15, R15 ;  /* 0x0000000f0f1a7220 */ /* 0x000fe20000400000 */
[----:B------:R-:W-:-:S04]  /*1a50*/  SHF.R.U32.HI R15, RZ, 0x2, R16 ;  /* 0x00000002ff0f7819 */ /* 0x000fc80000011610 */
[----:B------:R-:W-:Y:S02]  /*1a60*/  LOP3.LUT R15, R15, R16, RZ, 0x3c, !PT ;  /* 0x000000100f0f7212 */ /* 0x000fe400078e3cff */
[----:B------:R-:W1:Y:S01]  /*1a70*/  MUFU.RCP R26, R26 ;  /* 0x0000001a001a7308 */ /* 0x000e620000001000 */
[----:B------:R-:W-:Y:S02]  /*1a80*/  SHF.L.U32 R16, R18, 0x4, RZ ;  /* 0x0000000412107819 */ /* 0x000fe400000006ff */
[----:B------:R-:W-:-:S05]  /*1a90*/  IMAD.SHL.U32 R22, R15, 0x2, RZ ;  /* 0x000000020f167824 */ /* 0x000fca00078e00ff */
[----:B------:R-:W-:Y:S02]  /*1aa0*/  LOP3.LUT R15, R15, R22, R16, 0x96, !PT ;  /* 0x000000160f0f7212 */ /* 0x000fe400078e9610 */
[----:B------:R-:W2:Y:S02]  /*1ab0*/  F2F.F64.F32 R22, |R23| ;  /* 0x4000001700167310 */ /* 0x000ea40000201800 */
[----:B------:R-:W-:Y:S01]  /*1ac0*/  LOP3.LUT R24, R15, R18, RZ, 0x3c, !PT ;  /* 0x000000120f187212 */ /* 0x000fe200078e3cff */
[----:B------:R-:W-:Y:S01]  /*1ad0*/  IMAD.MOV.U32 R15, RZ, RZ, R17 ;  /* 0x000000ffff0f7224 */ /* 0x000fe200078e0011 */
[----:B------:R-:W-:Y:S01]  /*1ae0*/  MOV R17, R19 ;  /* 0x0000001300117202 */ /* 0x000fe20000000f00 */
[----:B-1----:R-:W-:Y:S01]  /*1af0*/  FADD R16, R26, -R27 ;  /* 0x8000001b1a107221 */ /* 0x002fe20000000000 */
[----:B------:R-:W-:Y:S01]  /*1b00*/  MOV R19, R24 ;  /* 0x0000001800137202 */ /* 0x000fe20000000f00 */
[----:B------:R-:W-:Y:S06]  /*1b10*/  @!P0 BRA `(.L_x_22) ;  /* 0x0000000400f88947 */ /* 0x000fec0003800000 */
[----:B--2---:R-:W1:Y:S01]  /*1b20*/  MUFU.RCP64H R27, R23 ;  /* 0x00000017001b7308 */ /* 0x004e620000001800 */
[----:B------:R-:W-:Y:S01]  /*1b30*/  VIADD R26, R23, 0x300402 ;  /* 0x00300402171a7836 */ /* 0x000fe20000000000 */
[----:B------:R-:W-:Y:S04]  /*1b40*/  BSSY.RECONVERGENT B3, `(.L_x_23) ;  /* 0x000000c000037945 */ /* 0x000fe80003800200 */
[----:B------:R-:W-:Y:S01]  /*1b50*/  FSETP.GEU.AND P0, PT, |R26|, 5.8789094863358348022e-39, PT ;  /* 0x004004021a00780b */ /* 0x000fe20003f0e200 */
[----:B-1----:R-:W-:-:S08]  /*1b60*/  DFMA R24, -R22, R26, 1 ;  /* 0x3ff000001618742b */ /* 0x002fd0000000011a */
[----:B------:R-:W-:-:S08]  /*1b70*/  DFMA R24, R24, R24, R24 ;  /* 0x000000181818722b */ /* 0x000fd00000000018 */
[----:B------:R-:W-:-:S08]  /*1b80*/  DFMA R24, R26, R24, R26 ;  /* 0x000000181a18722b */ /* 0x000fd0000000001a */
[----:B------:R-:W-:-:S08]  /*1b90*/  DFMA R28, -R22, R24, 1 ;  /* 0x3ff00000161c742b */ /* 0x000fd00000000118 */
[----:B------:R-:W-:Y:S01]  /*1ba0*/  DFMA R28, R24, R28, R24 ;  /* 0x0000001c181c722b */ /* 0x000fe20000000018 */
[----:B------:R-:W-:Y:S10]  /*1bb0*/  @P0 BRA `(.L_x_24) ;  /* 0x0000000000100947 */ /* 0x000ff40003800000 */
[----:B------:R-:W-:Y:S02]  /*1bc0*/  LOP3.LUT R24, R23, 0x7fffffff, RZ, 0xc0, !PT ;  /* 0x7fffffff17187812 */ /* 0x000fe400078ec0ff */
[----:B------:R-:W-:Y:S02]  /*1bd0*/  MOV R30, 0x1c00 ;  /* 0x00001c00001e7802 */ /* 0x000fe40000000f00 */
[----:B------:R-:W-:-:S07]  /*1be0*/  IADD3 R26, PT, PT, R24, -0x100000, RZ ;  /* 0xfff00000181a7810 */ /* 0x000fce0007ffe0ff */
[----:B0-----:R-:W-:Y:S05]  /*1bf0*/  CALL.REL.NOINC `($__internal_0_$__cuda_sm20_dblrcp_rn_slowpath_v3) ;  /* 0x0000002400ac7944 */ /* 0x001fea0003c00000 */
.L_x_24:
[----:B------:R-:W-:Y:S05]  /*1c00*/  BSYNC.RECONVERGENT B3 ;  /* 0x0000000000037941 */ /* 0x000fea0003800200 */
.L_x_23:
[----:B------:R-:W-:Y:S01]  /*1c10*/  DMUL R30, R28, R28 ;  /* 0x0000001c1c1e7228 */ /* 0x000fe20000000000 */
[----:B------:R-:W-:Y:S01]  /*1c20*/  IMAD.MOV.U32 R24, RZ, RZ, -0x6d8c7041 ;  /* 0x92738fbfff187424 */ /* 0x000fe200078e00ff */
[----:B------:R-:W-:Y:S01]  /*1c30*/  MOV R25, 0x3f4b68b9 ;  /* 0x3f4b68b900197802 */ /* 0x000fe20000000f00 */
[----:B------:R-:W-:Y:S01]  /*1c40*/  UMOV UR8, 0x34783f9 ;  /* 0x034783f900087882 */ /* 0x000fe20000000000 */
[----:B------:R-:W-:Y:S01]  /*1c50*/  UMOV UR9, 0x3f5ac321 ;  /* 0x3f5ac32100097882 */ /* 0x000fe20000000000 */
[----:B------:R-:W-:Y:S01]  /*1c60*/  ISETP.GT.AND P0, PT, R23, 0xfffff, PT ;  /* 0x000fffff1700780c */ /* 0x000fe20003f04270 */
[----:B------:R-:W-:Y:S01]  /*1c70*/  IMAD.MOV.U32 R26, RZ, RZ, R22 ;  /* 0x000000ffff1a7224 */ /* 0x000fe200078e0016 */
[----:B------:R-:W-:Y:S01]  /*1c80*/  MOV R27, R23 ;  /* 0x00000017001b7202 */ /* 0x000fe20000000f00 */
[----:B------:R-:W-:Y:S01]  /*1c90*/  DFMA R24, R30, -UR8, R24 ;  /* 0x800000081e187c2b */ /* 0x000fe20008000018 */
[----:B------:R-:W-:Y:S01]  /*1ca0*/  UMOV UR8, 0x1e4f7b8c ;  /* 0x1e4f7b8c00087882 */ /* 0x000fe20000000000 */
[----:B------:R-:W-:Y:S01]  /*1cb0*/  UMOV UR9, 0x3f4380d0 ;  /* 0x3f4380d000097882 */ /* 0x000fe20000000000 */
[----:B------:R-:W-:Y:S01]  /*1cc0*/  IMAD.MOV.U32 R42, RZ, RZ, R23 ;  /* 0x000000ffff2a7224 */ /* 0x000fe200078e0017 */
[----:B------:R-:W-:Y:S01]  /*1cd0*/  BSSY.RECONVERGENT B3, `(.L_x_25) ;  /* 0x000005c000037945 */ /* 0x000fe20003800200 */
[----:B------:R-:W-:-:S03]  /*1ce0*/  MOV R39, 0xfffffc01 ;  /* 0xfffffc0100277802 */ /* 0x000fc60000000f00 */
[----:B------:R-:W-:Y:S01]  /*1cf0*/  DFMA R24, R30, R24, -UR8 ;  /* 0x800000081e187e2b */ /* 0x000fe20008000018 */
[----:B------:R-:W-:Y:S01]  /*1d00*/  UMOV UR8, 0xa29f7264 ;  /* 0xa29f726400087882 */ /* 0x000fe20000000000 */
[----:B------:R-:W-:Y:S01]  /*1d10*/  UMOV UR9, 0x3f4a019f ;  /* 0x3f4a019f00097882 */ /* 0x000fe20000000000 */
[----:B------:R-:W-:Y:S01]  /*1d20*/  @!P0 DMUL R26, R22, 1.80143985094819840000e+16 ;  /* 0x43500000161a8828 */ /* 0x000fe20000000000 */
[----:B------:R-:W-:-:S04]  /*1d30*/  @!P0 MOV R39, 0xfffffbcb ;  /* 0xfffffbcb00278802 */ /* 0x000fc80000000f00 */
[----:B------:R-:W-:Y:S01]  /*1d40*/  DFMA R24, R30, R24, UR8 ;  /* 0x000000081e187e2b */ /* 0x000fe20008000018 */
[----:B------:R-:W-:Y:S01]  /*1d50*/  UMOV UR8, 0x16b2acec ;  /* 0x16b2acec00087882 */ /* 0x000fe20000000000 */
[----:B------:R-:W-:-:S03]  /*1d60*/  UMOV UR9, 0x3f66c16c ;  /* 0x3f66c16c00097882 */ /* 0x000fc60000000000 */
[----:B------:R-:W-:-:S03]  /*1d70*/  @!P0 MOV R42, R27 ;  /* 0x0000001b002a8202 */ /* 0x000fc60000000f00 */
[----:B------:R-:W-:Y:S01]  /*1d80*/  DFMA R24, R30, R24, -UR8 ;  /* 0x800000081e187e2b */ /* 0x000fe20008000018 */
[----:B------:R-:W-:Y:S01]  /*1d90*/  UMOV UR8, 0x55555545 ;  /* 0x5555554500087882 */ /* 0x000fe20000000000 */
[----:B------:R-:W-:-:S06]  /*1da0*/  UMOV UR9, 0x3fb55555 ;  /* 0x3fb5555500097882 */ /* 0x000fcc0000000000 */
[----:B------:R-:W-:Y:S01]  /*1db0*/  DFMA R24, R30, R24, UR8 ;  /* 0x000000081e187e2b */ /* 0x000fe20008000018 */
[----:B------:R-:W-:Y:S01]  /*1dc0*/  UMOV UR8, 0xc864beae ;  /* 0xc864beae00087882 */ /* 0x000fe20000000000 */
[----:B------:R-:W-:Y:S01]  /*1dd0*/  VIADD R30, R42, 0xffffffff ;  /* 0xffffffff2a1e7836 */ /* 0x000fe20000000000 */
[----:B------:R-:W-:-:S04]  /*1de0*/  UMOV UR9, 0x3fed67f1 ;  /* 0x3fed67f100097882 */ /* 0x000fc80000000000 */
[----:B------:R-:W-:Y:S01]  /*1df0*/  ISETP.GT.U32.AND P1, PT, R30, 0x7feffffe, PT ;  /* 0x7feffffe1e00780c */ /* 0x000fe20003f24070 */
[----:B------:R-:W-:Y:S01]  /*1e00*/  DFMA R24, R24, R28, UR8 ;  /* 0x0000000818187e2b */ /* 0x000fe2000800001c */
[----:B------:R-:W-:Y:S02]  /*1e10*/  IMAD.MOV.U32 R28, RZ, RZ, R22 ;  /* 0x000000ffff1c7224 */ /* 0x000fe400078e0016 */
[----:B------:R-:W-:-:S09]  /*1e20*/  @!P0 IMAD.MOV.U32 R28, RZ, RZ, R26 ;  /* 0x000000ffff1c8224 */ /* 0x000fd200078e001a */
[----:B------:R-:W-:Y:S05]  /*1e30*/  @P1 BRA `(.L_x_26) ;  /* 0x0000000000fc1947 */ /* 0x000fea0003800000 */
[C---:B------:R-:W-:Y:S01]  /*1e40*/  LOP3.LUT R26, R42.reuse, 0xfffff, RZ, 0xc0, !PT ;  /* 0x000fffff2a1a7812 */ /* 0x040fe200078ec0ff */
[----:B------:R-:W-:Y:S01]  /*1e50*/  UMOV UR8, 0x3ae80f1e ;  /* 0x3ae80f1e00087882 */ /* 0x000fe20000000000 */
[----:B------:R-:W-:Y:S01]  /*1e60*/  UMOV UR9, 0x3eb1380b ;  /* 0x3eb1380b00097882 */ /* 0x000fe20000000000 */
[----:B------:R-:W-:Y:S02]  /*1e70*/  LEA.HI R39, R42, R39, RZ, 0xc ;  /* 0x000000272a277211 */ /* 0x000fe400078f60ff */
[----:B------:R-:W-:Y:S02]  /*1e80*/  LOP3.LUT R27, R26, 0x3ff00000, RZ, 0xfc, !PT ;  /* 0x3ff000001a1b7812 */ /* 0x000fe400078efcff */
[----:B------:R-:W-:Y:S01]  /*1e90*/  MOV R26, R28 ;  /* 0x0000001c001a7202 */ /* 0x000fe20000000f00 */
[----:B------:R-:W-:Y:S01]  /*1ea0*/  IMAD.MOV.U32 R28, RZ, RZ, RZ ;  /* 0x000000ffff1c7224 */ /* 0x000fe200078e00ff */
[----:B------:R-:W-:-:S13]  /*1eb0*/  ISETP.GE.U32.AND P0, PT, R27, 0x3ff6a09f, PT ;  /* 0x3ff6a09f1b00780c */ /* 0x000fda0003f06070 */
[----:B------:R-:W-:Y:S01]  /*1ec0*/  @P0 VIADD R29, R27, 0xfff00000 ;  /* 0xfff000001b1d0836 */ /* 0x000fe20000000000 */
[----:B------:R-:W-:-:S04]  /*1ed0*/  @P0 IADD3 R39, PT, PT, R39, 0x1, RZ ;  /* 0x0000000127270810 */ /* 0x000fc80007ffe0ff */
[----:B------:R-:W-:-:S06]  /*1ee0*/  @P0 MOV R27, R29 ;  /* 0x0000001d001b0202 */ /* 0x000fcc0000000f00 */
[C---:B------:R-:W-:Y:S02]  /*1ef0*/  DADD R34, R26.reuse, 1 ;  /* 0x3ff000001a227429 */ /* 0x040fe40000000000 */
[----:B------:R-:W-:-:S04]  /*1f00*/  DADD R26, R26, -1 ;  /* 0xbff000001a1a7429 */ /* 0x000fc80000000000 */
[----:B------:R-:W1:Y:S02]  /*1f10*/  MUFU.RCP64H R29, R35 ;  /* 0x00000023001d7308 */ /* 0x000e640000001800 */
[----:B-1----:R-:W-:Y:S01]  /*1f20*/  DFMA R32, -R34, R28, 1 ;  /* 0x3ff000002220742b */ /* 0x002fe2000000011c */
[----:B------:R-:W-:Y:S01]  /*1f30*/  MOV R34, 0x8b7a8b04 ;  /* 0x8b7a8b0400227802 */ /* 0x000fe20000000f00 */
[----:B------:R-:W-:-:S06]  /*1f40*/  IMAD.MOV.U32 R35, RZ, RZ, 0x3ed0ee25 ;  /* 0x3ed0ee25ff237424 */ /* 0x000fcc00078e00ff */
[----:B------:R-:W-:-:S08]  /*1f50*/  DFMA R32, R32, R32, R32 ;  /* 0x000000202020722b */ /* 0x000fd00000000020 */
[----:B------:R-:W-:-:S08]  /*1f60*/  DFMA R32, R28, R32, R28 ;  /* 0x000000201c20722b */ /* 0x000fd0000000001c */
[----:B------:R-:W-:-:S08]  /*1f70*/  DMUL R30, R26, R32 ;  /* 0x000000201a1e7228 */ /* 0x000fd00000000000 */
[----:B------:R-:W-:-:S08]  /*1f80*/  DFMA R30, R26, R32, R30 ;  /* 0x000000201a1e722b */ /* 0x000fd0000000001e */
[----:B------:R-:W-:-:S08]  /*1f90*/  DADD R28, R26, -R30 ;  /* 0x000000001a1c7229 */ /* 0x000fd0000000081e */
[----:B------:R-:W-:-:S08]  /*1fa0*/  DADD R28, R28, R28 ;  /* 0x000000001c1c7229 */ /* 0x000fd0000000001c */
[-C--:B------:R-:W-:Y:S02]  /*1fb0*/  DFMA R28, R26, -R30.reuse, R28 ;  /* 0x8000001e1a1c722b */ /* 0x080fe4000000001c */
        /* <DEDUP_REMOVED lines=15> */
[----:B------:R-:W-:Y:S01]  /*20b0*/  DMUL R34, R32, R28 ;  /* 0x0000001c20227228 */ /* 0x000fe20000000000 */
[----:B------:R-:W-:Y:S01]  /*20c0*/  UMOV UR9, 0x3f899999 ;  /* 0x3f89999900097882 */ /* 0x000fe20000000000 */
[----:B------:R-:W-:Y:S01]  /*20d0*/  LOP3.LUT R32, R39, 0x80000000, RZ, 0x3c, !PT ;  /* 0x8000000027207812 */ /* 0x000fe200078e3cff */
[----:B------:R-:W-:-:S03]  /*20e0*/  IMAD.MOV.U32 R33, RZ, RZ, 0x43300000 ;  /* 0x43300000ff217424 */ /* 0x000fc600078e00ff */
[----:B------:R-:W-:Y:S01]  /*20f0*/  DFMA R42, R26, R42, UR8 ;  /* 0x000000081a2a7e2b */ /* 0x000fe2000800002a */
[----:B------:R-:W-:Y:S01]  /*2100*/  UMOV UR8, 0x80000000 ;  /* 0x8000000000087882 */ /* 0x000fe20000000000 */
[----:B------:R-:W-:Y:S02]  /*2110*/  UMOV UR9, 0x43300000 ;  /* 0x4330000000097882 */ /* 0x000fe40000000000 */
[----:B------:R-:W-:Y:S01]  /*2120*/  DADD R32, R32, -UR8 ;  /* 0x8000000820207e29 */ /* 0x000fe20008000000 */
[----:B------:R-:W-:Y:S01]  /*2130*/  UMOV UR8, 0x55555554 ;  /* 0x5555555400087882 */ /* 0x000fe20000000000 */
[----:B------:R-:W-:Y:S02]  /*2140*/  UMOV UR9, 0x3fb55555 ;  /* 0x3fb5555500097882 */ /* 0x000fe40000000000 */
[----:B------:R-:W-:Y:S01]  /*2150*/  DFMA R42, R26, R42, UR8 ;  /* 0x000000081a2a7e2b */ /* 0x000fe2000800002a */
[----:B------:R-:W-:Y:S01]  /*2160*/  UMOV UR8, 0xfefa39ef ;  /* 0xfefa39ef00087882 */ /* 0x000fe20000000000 */
[----:B------:R-:W-:-:S02]  /*2170*/  UMOV UR9, 0x3fe62e42 ;  /* 0x3fe62e4200097882 */ /* 0x000fc40000000000 */
[----:B------:R-:W-:-:S04]  /*2180*/  DFMA R28, R32, UR8, R30 ;  /* 0x00000008201c7c2b */ /* 0x000fc8000800001e */
[----:B------:R-:W-:-:S04]  /*2190*/  DMUL R42, R26, R42 ;  /* 0x0000002a1a2a7228 */ /* 0x000fc80000000000 */
[----:B------:R-:W-:Y:S01]  /*21a0*/  DFMA R26, R32, -UR8, R28 ;  /* 0x80000008201a7c2b */ /* 0x000fe2000800001c */
[----:B------:R-:W-:Y:S01]  /*21b0*/  UMOV UR8, 0x3b39803f ;  /* 0x3b39803f00087882 */ /* 0x000fe20000000000 */
[----:B------:R-:W-:Y:S02]  /*21c0*/  UMOV UR9, 0x3c7abc9e ;  /* 0x3c7abc9e00097882 */ /* 0x000fe40000000000 */
[----:B------:R-:W-:-:S04]  /*21d0*/  DFMA R34, R30, R42, R34 ;  /* 0x0000002a1e22722b */ /* 0x000fc80000000022 */
[----:B------:R-:W-:-:S08]  /*21e0*/  DADD R26, -R30, R26 ;  /* 0x000000001e1a7229 */ /* 0x000fd0000000011a */
[----:B------:R-:W-:-:S08]  /*21f0*/  DADD R26, R34, -R26 ;  /* 0x00000000221a7229 */ /* 0x000fd0000000081a */
[----:B------:R-:W-:-:S08]  /*2200*/  DFMA R26, R32, UR8, R26 ;  /* 0x00000008201a7c2b */ /* 0x000fd0000800001a */
[----:B------:R-:W-:Y:S01]  /*2210*/  DADD R28, R28, R26 ;  /* 0x000000001c1c7229 */ /* 0x000fe2000000001a */
[----:B------:R-:W-:Y:S10]  /*2220*/  BRA `(.L_x_27) ;  /* 0x0000000000187947 */ /* 0x000ff40003800000 */
.L_x_26:
[----:B------:R-:W-:Y:S01]  /*2230*/  MOV R28, 0x0 ;  /* 0x00000000001c7802 */ /* 0x000fe20000000f00 */
[----:B------:R-:W-:Y:S01]  /*2240*/  IMAD.MOV.U32 R29, RZ, RZ, 0x7ff00000 ;  /* 0x7ff00000ff1d7424 */ /* 0x000fe200078e00ff */
[----:B------:R-:W-:-:S05]  /*2250*/  LOP3.LUT P0, RZ, R27, 0x7fffffff, RZ, 0xc0, !PT ;  /* 0x7fffffff1bff7812 */ /* 0x000fca000780c0ff */
[----:B------:R-:W-:-:S10]  /*2260*/  DFMA R28, R26, R28, +INF ;  /* 0x7ff000001a1c742b */ /* 0x000fd4000000001c */
[----:B------:R-:W-:Y:S02]  /*2270*/  FSEL R28, R28, RZ, P0 ;  /* 0x000000ff1c1c7208 */ /* 0x000fe40000000000 */
[----:B------:R-:W-:-:S07]  /*2280*/  FSEL R29, R29, -QNAN , P0 ;  /* 0xfff000001d1d7808 */ /* 0x000fce0000000000 */
.L_x_27:
[----:B------:R-:W-:Y:S05]  /*2290*/  BSYNC.RECONVERGENT B3 ;  /* 0x0000000000037941 */ /* 0x000fea0003800200 */
.L_x_25:
[----:B------:R-:W-:Y:S02]  /*22a0*/  DMUL R28, R28, 0.5 ;  /* 0x3fe000001c1c7828 */ /* 0x000fe40000000000 */
[----:B------:R-:W-:-:S08]  /*22b0*/  DADD R26, R22, -0.5 ;  /* 0xbfe00000161a7429 */ /* 0x000fd00000000000 */
[CC--:B------:R-:W-:Y:S02]  /*22c0*/  DFMA R22, R28.reuse, R26.reuse, -R22 ;  /* 0x0000001a1c16722b */ /* 0x0c0fe40000000816 */
[----:B------:R-:W-:-:S08]  /*22d0*/  DFMA R24, R28, R26, R24 ;  /* 0x0000001a1c18722b */ /* 0x000fd00000000018 */
[----:B------:R-:W-:Y:S01]  /*22e0*/  DADD R24, R22, R24 ;  /* 0x0000000016187229 */ /* 0x000fe20000000018 */
[----:B------:R-:W-:Y:S10]  /*22f0*/  BRA `(.L_x_28) ;  /* 0x0000000000107947 */ /* 0x000ff40003800000 */
.L_x_22:
[----:B--2---:R-:W1:Y:S01]  /*2300*/  F2I.F64.TRUNC R22, R22 ;  /* 0x0000001600167311 */ /* 0x004e62000030d100 */
[----:B------:R-:W-:Y:S02]  /*2310*/  UMOV UR5, 0x8 ;  /* 0x0000000800057882 */ /* 0x000fe40000000000 */
[----:B-1----:R-:W-:-:S06]  /*2320*/  LEA R24, R22, -UR5, 0x3 ;  /* 0x8000000516187c11 */ /* 0x002fcc000f8e18ff */
[----:B------:R-:W1:Y:S02]  /*2330*/  LDC.64 R24, c[0x3][R24] ;  /* 0x00c0000018187b82 */ /* 0x000e640000000a00 */
.L_x_28:
[----:B------:R-:W-:Y:S05]  /*2340*/  BSYNC.RECONVERGENT B2 ;  /* 0x0000000000027941 */ /* 0x000fea0003800200 */
.L_x_21:
[----:B-1----:R1:W2:Y:S01]  /*2350*/  F2F.F32.F64 R24, R24 ;  /* 0x0000001800187310 */ /* 0x0022a20000301000 */
[----:B0-----:R-:W-:Y:S01]  /*2360*/  FFMA R23, R4, R40, -R7 ;  /* 0x0000002804177223 */ /* 0x001fe20000000807 */
[----:B------:R-:W-:Y:S01]  /*2370*/  UMOV UR8, 0x652b82fe ;  /* 0x652b82fe00087882 */ /* 0x000fe20000000000 */
[----:B------:R-:W-:Y:S01]  /*2380*/  UMOV UR9, 0x3ff71547 ;  /* 0x3ff7154700097882 */ /* 0x000fe20000000000 */
[----:B------:R-:W-:Y:S01]  /*2390*/  IADD3 R28, PT, PT, R14, R19, RZ ;  /* 0x000000130e1c7210 */ /* 0x000fe20007ffe0ff */
[----:B------:R-:W-:-:S03]  /*23a0*/  IMAD.MOV.U32 R29, RZ, RZ, 0x2f800000 ;  /* 0x2f800000ff1d7424 */ /* 0x000fc600078e00ff */
[----:B------:R-:W-:-:S05]  /*23b0*/  I2FP.F32.U32 R28, R28 ;  /* 0x0000001c001c7245 */ /* 0x000fca0000201000 */
[----:B-1----:R-:W-:Y:S01]  /*23c0*/  FFMA R25, R28, R29, 1.1641532182693481445e-10 ;  /* 0x2f0000001c197423 */ /* 0x002fe2000000001d */
[----:B--2---:R-:W-:Y:S01]  /*23d0*/  FADD R26, -R24, R23 ;  /* 0x00000017181a7221 */ /* 0x004fe20000000100 */
[----:B------:R-:W-:-:S03]  /*23e0*/  FMUL R24, R16, 1.2999999523162841797 ;  /* 0x3fa6666610187820 */ /* 0x000fc60000400000 */
[----:B------:R-:W0:Y:S01]  /*23f0*/  F2F.F64.F32 R22, R26 ;  /* 0x0000001a00167310 */ /* 0x000e220000201800 */
[----:B------:R-:W-:-:S07]  /*2400*/  FMUL R16, R24, R25 ;  /* 0x0000001918107220 */ /* 0x000fce0000400000 */
[----:B------:R-:W-:Y:S01]  /*2410*/  F2F.F64.F32 R24, R24 ;  /* 0x0000001800187310 */ /* 0x000fe20000201800 */
[----:B0-----:R-:W-:Y:S01]  /*2420*/  DMUL R22, R22, UR8 ;  /* 0x0000000816167c28 */ /* 0x001fe20008000000 */
[----:B------:R-:W-:Y:S01]  /*2430*/  UMOV UR8, 0xc924223 ;  /* 0x0c92422300087882 */ /* 0x000fe20000000000 */
[----:B------:R-:W-:-:S08]  /*2440*/  UMOV UR9, 0x3bc79ca1 ;  /* 0x3bc79ca100097882 */ /* 0x000fd00000000000 */
[----:B------:R-:W0:Y:S08]  /*2450*/  F2F.F32.F64 R22, R22 ;  /* 0x0000001600167310 */ /* 0x000e300000301000 */
[----:B0-----:R-:W0:Y:S02]  /*2460*/  MUFU.EX2 R27, R22 ;  /* 0x00000016001b7308 */ /* 0x001e240000000800 */
[----:B0-----:R-:W-:-:S02]  /*2470*/  FSETP.GEU.AND P0, PT, R16, R27, PT ;  /* 0x0000001b1000720b */ /* 0x001fc40003f0e000 */
[----:B------:R-:W-:-:S11]  /*2480*/  MOV R16, R2 ;  /* 0x0000000200107202 */ /* 0x000fd60000000f00 */
[----:B------:R-:W-:-:S14]  /*2490*/  DSETP.LTU.OR P0, PT, R24, UR8, P0 ;  /* 0x0000000818007e2a */ /* 0x000fdc0008709400 */
[----:B------:R-:W-:Y:S05]  /*24a0*/  @P0 BRA `(.L_x_29) ;  /* 0xfffffff000ac0947 */ /* 0x000fea000383ffff */
[----:B------:R-:W-:Y:S05]  /*24b0*/  BSYNC.RECONVERGENT B1 ;  /* 0x0000000000017941 */ /* 0x000fea0003800200 */
.L_x_20:
[----:B------:R-:W0:Y:S01]  /*24c0*/  F2I.U32.FLOOR.NTZ R0, R0 ;  /* 0x0000000000007305 */ /* 0x000e220000207000 */
[----:B------:R-:W-:Y:S01]  /*24d0*/  IMAD.MOV.U32 R3, RZ, RZ, R19 ;  /* 0x000000ffff037224 */ /* 0x000fe200078e0013 */
[----:B------:R-:W-:-:S07]  /*24e0*/  MOV R16, R2 ;  /* 0x0000000200107202 */ /* 0x000fce0000000f00 */
.L_x_9:
[----:B------:R-:W-:Y:S05]  /*24f0*/  BSYNC.RECONVERGENT B0 ;  /* 0x0000000000007941 */ /* 0x000fea0003800200 */
.L_x_5:
[----:B0-2---:R-:W-:Y:S01]  /*2500*/  I2FP.F32.U32 R0, R0 ;  /* 0x0000000000007245 */ /* 0x005fe20000201000 */
[----:B------:R-:W-:Y:S01]  /*2510*/  BSSY.RECONVERGENT B0, `(.L_x_30) ;  /* 0x0000077000007945 */ /* 0x000fe20003800200 */
[----:B------:R-:W-:Y:S01]  /*2520*/  IMAD.MOV.U32 R6, RZ, RZ, 0x3f800000 ;  /* 0x3f800000ff067424 */ /* 0x000fe200078e00ff */
[----:B------:R-:W-:Y:S01]  /*2530*/  MOV R22, R18 ;  /* 0x0000001200167202 */ /* 0x000fe20000000f00 */
[----:B------:R-:W-:Y:S02]  /*2540*/  IMAD.MOV.U32 R7, RZ, RZ, R17 ;  /* 0x000000ffff077224 */ /* 0x000fe400078e0011 */
[----:B------:R-:W-:Y:S01]  /*2550*/  FADD R0, R0, 1.1111110448837280273 ;  /* 0x3f8e38e300007421 */ /* 0x000fe20000000000 */
[----:B------:R-:W-:-:S04]  /*2560*/  MOV R19, R3 ;  /* 0x0000000300137202 */ /* 0x000fc80000000f00 */
[----:B------:R-:W-:-:S13]  /*2570*/  FSETP.GEU.AND P0, PT, R0, 1, PT ;  /* 0x3f8000000000780b */ /* 0x000fda0003f0e000 */
[----:B------:R-:W-:Y:S05]  /*2580*/  @P0 BRA `(.L_x_31) ;  /* 0x0000000400bc0947 */ /* 0x000fea0003800000 */
[----:B------:R-:W-:Y:S01]  /*2590*/  SHF.R.U32.HI R2, RZ, 0x2, R15 ;  /* 0x00000002ff027819 */ /* 0x000fe2000001160f */
[----:B------:R-:W-:Y:S01]  /*25a0*/  HFMA2 R5, -RZ, RZ, 0.1171875, 0 ;  /* 0x2f800000ff057431 */ /* 0x000fe200000001ff */
[----:B------:R-:W-:Y:S01]  /*25b0*/  IADD3 R14, PT, PT, R14, 0x587c5, RZ ;  /* 0x000587c50e0e7810 */ /* 0x000fe20007ffe0ff */
[----:B------:R-:W-:Y:S01]  /*25c0*/  BSSY.RECONVERGENT B1, `(.L_x_32) ;  /* 0x0000014000017945 */ /* 0x000fe20003800200 */
[----:B------:R-:W-:Y:S01]  /*25d0*/  LOP3.LUT R19, R2, R15, RZ, 0x3c, !PT ;  /* 0x0000000f02137212 */ /* 0x000fe200078e3cff */
[----:B------:R-:W-:-:S03]  /*25e0*/  IMAD.SHL.U32 R2, R3, 0x10, RZ ;  /* 0x0000001003027824 */ /* 0x000fc600078e00ff */
[----:B------:R-:W-:-:S04]  /*25f0*/  SHF.L.U32 R4, R19, 0x1, RZ ;  /* 0x0000000113047819 */ /* 0x000fc800000006ff */
[----:B------:R-:W-:Y:S01]  /*2600*/  LOP3.LUT R2, R3, R2, R4, 0x96, !PT ;  /* 0x0000000203027212 */ /* 0x000fe200078e9604 */
[----:B------:R-:W-:-:S03]  /*2610*/  VIADD R4, R0, 0x1800000 ;  /* 0x0180000000047836 */ /* 0x000fc60000000000 */
[----:B------:R-:W-:Y:S02]  /*2620*/  LOP3.LUT R19, R2, R19, RZ, 0x3c, !PT ;  /* 0x0000001302137212 */ /* 0x000fe400078e3cff */
[----:B------:R-:W-:-:S03]  /*2630*/  LOP3.LUT R4, R4, 0x7f800000, RZ, 0xc0, !PT ;  /* 0x7f80000004047812 */ /* 0x000fc600078ec0ff */
[----:B------:R-:W-:Y:S01]  /*2640*/  IMAD.IADD R2, R19, 0x1, R14 ;  /* 0x0000000113027824 */ /* 0x000fe200078e020e */
[----:B------:R-:W-:-:S04]  /*2650*/  ISETP.GT.U32.AND P0, PT, R4, 0x1ffffff, PT ;  /* 0x01ffffff0400780c */ /* 0x000fc80003f04070 */
[----:B------:R-:W-:-:S05]  /*2660*/  I2FP.F32.U32 R2, R2 ;  /* 0x0000000200027245 */ /* 0x000fca0000201000 */
[----:B------:R-:W-:-:S04]  /*2670*/  FFMA R4, R2, R5, 1.1641532182693481445e-10 ;  /* 0x2f00000002047423 */ /* 0x000fc80000000005 */
[----:B------:R-:W-:Y:S05]  /*2680*/  @P0 BRA `(.L_x_33) ;  /* 0x00000000000c0947 */ /* 0x000fea0003800000 */
[----:B-1----:R-:W-:-:S07]  /*2690*/  MOV R24, 0x26b0 ;  /* 0x000026b000187802 */ /* 0x002fce0000000f00 */
[----:B------:R-:W-:Y:S05]  /*26a0*/  CALL.REL.NOINC `($__internal_2_$__cuda_sm20_rcp_rn_f32_slowpath) ;  /* 0x0000002000547944 */ /* 0x000fea0003c00000 */
[----:B------:R-:W-:Y:S05]  /*26b0*/  BRA `(.L_x_34) ;  /* 0x0000000000107947 */ /* 0x000fea0003800000 */
.L_x_33:
[----:B------:R-:W0:Y:S02]  /*26c0*/  MUFU.RCP R5, R0 ;  /* 0x0000000000057308 */ /* 0x000e240000001000 */
[----:B0-----:R-:W-:-:S04]  /*26d0*/  FFMA R2, R0, R5, -1 ;  /* 0xbf80000000027423 */ /* 0x001fc80000000005 */
[----:B------:R-:W-:-:S04]  /*26e0*/  FADD.FTZ R2, -R2, -RZ ;  /* 0x800000ff02027221 */ /* 0x000fc80000010100 */
[----:B------:R-:W-:-:S07]  /*26f0*/  FFMA R5, R5, R2, R5 ;  /* 0x0000000205057223 */ /* 0x000fce0000000005 */
.L_x_34:
[----:B------:R-:W-:Y:S05]  /*2700*/  BSYNC.RECONVERGENT B1 ;  /* 0x0000000000017941 */ /* 0x000fea0003800200 */
.L_x_32:
[----:B------:R-:W-:Y:S01]  /*2710*/  FSETP.NEU.AND P0, PT, R4, 1, PT ;  /* 0x3f8000000400780b */ /* 0x000fe20003f0d000 */
[----:B------:R-:W-:Y:S01]  /*2720*/  BSSY.RECONVERGENT B1, `(.L_x_35) ;  /* 0x0000050000017945 */ /* 0x000fe20003800200 */
[----:B------:R-:W-:Y:S02]  /*2730*/  IMAD.MOV.U32 R6, RZ, RZ, 0x3f800000 ;  /* 0x3f800000ff067424 */ /* 0x000fe400078e00ff */
[----:B------:R-:W-:-:S13]  /*2740*/  FSETP.EQ.OR P0, PT, R5, RZ, !P0 ;  /* 0x000000ff0500720b */ /* 0x000fda0004702400 */
[----:B------:R-:W-:Y:S05]  /*2750*/  @P0 BRA `(.L_x_36) ;  /* 0x0000000400300947 */ /* 0x000fea0003800000 */
[----:B------:R-:W-:-:S04]  /*2760*/  FSETP.NAN.AND P0, PT, |R5|, |R5|, PT ;  /* 0x400000050500720b */ /* 0x000fc80003f08200 */
[----:B------:R-:W-:-:S13]  /*2770*/  FSETP.NUM.AND P0, PT, |R4|, |R4|, !P0 ;  /* 0x400000040400720b */ /* 0x000fda0004707200 */
[----:B------:R-:W-:Y:S01]  /*2780*/  @!P0 FADD R6, R4, R5 ;  /* 0x0000000504068221 */ /* 0x000fe20000000000 */
[----:B------:R-:W-:Y:S06]  /*2790*/  @!P0 BRA `(.L_x_36) ;  /* 0x0000000400208947 */ /* 0x000fec0003800000 */
[C---:B------:R-:W-:Y:S02]  /*27a0*/  FSETP.NEU.AND P0, PT, |R4|.reuse, +INF , PT ;  /* 0x7f8000000400780b */ /* 0x040fe40003f0d200 */
[----:B------:R-:W-:-:S13]  /*27b0*/  FSETP.NEU.AND P1, PT, R4, RZ, PT ;  /* 0x000000ff0400720b */ /* 0x000fda0003f2d000 */
[----:B------:R-:W-:Y:S05]  /*27c0*/  @P0 BRA P1, `(.L_x_37) ;  /* 0x0000000000200947 */ /* 0x000fea0000800000 */
[----:B------:R-:W-:-:S06]  /*27d0*/  FMUL R2, R5, 0.5 ;  /* 0x3f00000005027820 */ /* 0x000fcc0000400000 */
[----:B------:R-:W0:Y:S02]  /*27e0*/  FRND.TRUNC R2, R2 ;  /* 0x0000000200027307 */ /* 0x000e24000020d000 */
[----:B0-----:R-:W-:-:S04]  /*27f0*/  FADD R6, R2, R2 ;  /* 0x0000000202067221 */ /* 0x001fc80000000000 */
[----:B------:R-:W-:-:S05]  /*2800*/  FADD R6, -R6, R5 ;  /* 0x0000000506067221 */ /* 0x000fca0000000100 */
[----:B------:R-:W-:Y:S01]  /*2810*/  FSETP.NEU.AND P0, PT, |R6|, 1, PT ;  /* 0x3f8000000600780b */ /* 0x000fe20003f0d200 */
[----:B------:R-:W-:-:S12]  /*2820*/  FADD R6, R4, R4 ;  /* 0x0000000404067221 */ /* 0x000fd80000000000 */
[----:B------:R-:W-:Y:S01]  /*2830*/  @P0 LOP3.LUT R6, R6, 0x7fffffff, RZ, 0xc0, !PT ;  /* 0x7fffffff06060812 */ /* 0x000fe200078ec0ff */
[----:B------:R-:W-:Y:S06]  /*2840*/  BRA `(.L_x_36) ;  /* 0x0000000000f47947 */ /* 0x000fec0003800000 */
.L_x_37:
[C---:B------:R-:W-:Y:S01]  /*2850*/  FMUL R7, |R4|.reuse, 16777216 ;  /* 0x4b80000004077820 */ /* 0x040fe20000400200 */
[----:B------:R-:W-:Y:S02]  /*2860*/  FSETP.GEU.AND P0, PT, |R4|, 1.175494350822287508e-38, PT ;  /* 0x008000000400780b */ /* 0x000fe40003f0e200 */
[----:B-1----:R-:W-:Y:S02]  /*2870*/  MOV R24, 0x3a2c32e4 ;  /* 0x3a2c32e400187802 */ /* 0x002fe40000000f00 */
[----:B------:R-:W-:-:S04]  /*2880*/  FSEL R7, R7, |R4|, !P0 ;  /* 0x4000000407077208 */ /* 0x000fc80004000000 */
[----:B------:R-:W-:-:S04]  /*2890*/  IADD3 R2, PT, PT, R7, -0x3f3504f3, RZ ;  /* 0xc0cafb0d07027810 */ /* 0x000fc80007ffe0ff */
[----:B------:R-:W-:-:S05]  /*28a0*/  LOP3.LUT R2, R2, 0xff800000, RZ, 0xc0, !PT ;  /* 0xff80000002027812 */ /* 0x000fca00078ec0ff */
[----:B------:R-:W-:Y:S01]  /*28b0*/  IMAD.IADD R7, R7, 0x1, -R2 ;  /* 0x0000000107077824 */ /* 0x000fe200078e0a02 */
[----:B------:R-:W-:-:S03]  /*28c0*/  I2FP.F32.S32 R2, R2 ;  /* 0x0000000200027245 */ /* 0x000fc60000201400 */
[C---:B------:R-:W-:Y:S01]  /*28d0*/  FADD R15, R7.reuse, 1 ;  /* 0x3f800000070f7421 */ /* 0x040fe20000000000 */
[----:B------:R-:W-:Y:S01]  /*28e0*/  FADD R6, R7, -1 ;  /* 0xbf80000007067421 */ /* 0x000fe20000000000 */
[----:B------:R-:W-:-:S03]  /*28f0*/  FSEL R7, RZ, -24, P0 ;  /* 0xc1c00000ff077808 */ /* 0x000fc60000000000 */
[----:B------:R-:W-:Y:S01]  /*2900*/  FADD R22, R6, R6 ;  /* 0x0000000606167221 */ /* 0x000fe20000000000 */
[----:B------:R-:W0:Y:S01]  /*2910*/  MUFU.RCP R15, R15 ;  /* 0x0000000f000f7308 */ /* 0x000e220000001000 */
[----:B------:R-:W-:Y:S02]  /*2920*/  FFMA R2, R2, 1.1920928955078125e-07, R7 ;  /* 0x3400000002027823 */ /* 0x000fe40000000007 */
[----:B0-----:R-:W-:-:S04]  /*2930*/  FMUL R23, R15, R22 ;  /* 0x000000160f177220 */ /* 0x001fc80000400000 */
[----:B------:R-:W-:Y:S01]  /*2940*/  FADD R22, R6, -R23 ;  /* 0x8000001706167221 */ /* 0x000fe20000000000 */
[CC--:B------:R-:W-:Y:S01]  /*2950*/  FMUL R7, R23.reuse, R23.reuse ;  /* 0x0000001717077220 */ /* 0x0c0fe20000400000 */
[----:B------:R-:W-:Y:S02]  /*2960*/  FFMA R27, R23, 1.4426950216293334961, R2 ;  /* 0x3fb8aa3b171b7823 */ /* 0x000fe40000000002 */
[----:B------:R-:W-:Y:S01]  /*2970*/  FADD R25, R22, R22 ;  /* 0x0000001616197221 */ /* 0x000fe20000000000 */
[C---:B------:R-:W-:Y:S01]  /*2980*/  FFMA R22, R7.reuse, R24, 0.0032181653659790754318 ;  /* 0x3b52e7db07167423 */ /* 0x040fe20000000018 */
[----:B------:R-:W-:Y:S02]  /*2990*/  FADD R2, R2, -R27 ;  /* 0x8000001b02027221 */ /* 0x000fe40000000000 */
[----:B------:R-:W-:Y:S01]  /*29a0*/  FFMA R6, R6, -R23, R25 ;  /* 0x8000001706067223 */ /* 0x000fe20000000019 */
[----:B------:R-:W-:Y:S01]  /*29b0*/  FFMA R22, R7, R22, 0.018033718690276145935 ;  /* 0x3c93bb7307167423 */ /* 0x000fe20000000016 */
[----:B------:R-:W-:-:S02]  /*29c0*/  FFMA R25, R23, 1.4426950216293334961, R2 ;  /* 0x3fb8aa3b17197823 */ /* 0x000fc40000000002 */
[----:B------:R-:W-:Y:S01]  /*29d0*/  FMUL R6, R15, R6 ;  /* 0x000000060f067220 */ /* 0x000fe20000400000 */
[----:B------:R-:W-:-:S03]  /*29e0*/  FFMA R22, R7, R22, 0.12022458761930465698 ;  /* 0x3df6384f07167423 */ /* 0x000fc60000000016 */
[----:B------:R-:W-:Y:S01]  /*29f0*/  FFMA R2, R6, 1.4426950216293334961, R25 ;  /* 0x3fb8aa3b06027823 */ /* 0x000fe20000000019 */
[----:B------:R-:W-:-:S03]  /*2a00*/  FMUL R22, R7, R22 ;  /* 0x0000001607167220 */ /* 0x000fc60000400000 */
[----:B------:R-:W-:Y:S01]  /*2a10*/  FFMA R15, R23, 1.9251366722983220825e-08, R2 ;  /* 0x32a55e34170f7823 */ /* 0x000fe20000000002 */
[----:B------:R-:W-:-:S04]  /*2a20*/  FMUL R7, R22, 3 ;  /* 0x4040000016077820 */ /* 0x000fc80000400000 */
[----:B------:R-:W-:Y:S01]  /*2a30*/  FFMA R7, R6, R7, R15 ;  /* 0x0000000706077223 */ /* 0x000fe2000000000f */
[----:B------:R-:W-:-:S03]  /*2a40*/  IMAD.MOV.U32 R15, RZ, RZ, 0x391fcb8e ;  /* 0x391fcb8eff0f7424 */ /* 0x000fc600078e00ff */
[----:B------:R-:W-:-:S04]  /*2a50*/  FFMA R22, R23, R22, R7 ;  /* 0x0000001617167223 */ /* 0x000fc80000000007 */
[----:B------:R-:W-:-:S04]  /*2a60*/  FADD R2, R27, R22 ;  /* 0x000000161b027221 */ /* 0x000fc80000000000 */
[----:B------:R-:W-:Y:S01]  /*2a70*/  FMUL R7, R2, R5 ;  /* 0x0000000502077220 */ /* 0x000fe20000400000 */
[----:B------:R-:W-:-:S03]  /*2a80*/  FADD R27, -R27, R2 ;  /* 0x000000021b1b7221 */ /* 0x000fc60000000100 */
[----:B------:R-:W0:Y:S01]  /*2a90*/  FRND R6, R7 ;  /* 0x0000000700067307 */ /* 0x000e220000201000 */
[----:B------:R-:W-:Y:S01]  /*2aa0*/  FADD R27, R22, -R27 ;  /* 0x8000001b161b7221 */ /* 0x000fe20000000000 */
[-C--:B------:R-:W-:Y:S01]  /*2ab0*/  FFMA R2, R2, R5.reuse, -R7 ;  /* 0x0000000502027223 */ /* 0x080fe20000000807 */
[C---:B------:R-:W-:Y:S02]  /*2ac0*/  FSETP.GT.AND P1, PT, |R7|.reuse, 152, PT ;  /* 0x431800000700780b */ /* 0x040fe40003f24200 */
[----:B------:R-:W-:Y:S01]  /*2ad0*/  FSETP.GEU.AND P2, PT, R7, RZ, PT ;  /* 0x000000ff0700720b */ /* 0x000fe20003f4e000 */
[----:B------:R-:W-:Y:S01]  /*2ae0*/  FFMA R27, R27, R5, R2 ;  /* 0x000000051b1b7223 */ /* 0x000fe20000000002 */
[----:B0-----:R-:W-:Y:S01]  /*2af0*/  FADD R2, R7, -R6 ;  /* 0x8000000607027221 */ /* 0x001fe20000000000 */
[----:B------:R-:W-:-:S03]  /*2b00*/  FSETP.GT.AND P0, PT, R6, RZ, PT ;  /* 0x000000ff0600720b */ /* 0x000fc60003f04000 */
[----:B------:R-:W-:Y:S01]  /*2b10*/  FADD R2, R2, R27 ;  /* 0x0000001b02027221 */ /* 0x000fe20000000000 */
[----:B------:R-:W-:Y:S02]  /*2b20*/  SEL R6, RZ, 0x83000000, P0 ;  /* 0x83000000ff067807 */ /* 0x000fe40000000000 */
[----:B------:R-:W-:Y:S01]  /*2b30*/  FSETP.NEU.AND P0, PT, R4, -1, PT ;  /* 0xbf8000000400780b */ /* 0x000fe20003f0d000 */
[----:B------:R-:W-:Y:S01]  /*2b40*/  FFMA R15, R2, R15, 0.0013391353422775864601 ;  /* 0x3aaf85ed020f7423 */ /* 0x000fe2000000000f */
[----:B------:R-:W-:-:S03]  /*2b50*/  IADD3 R4, PT, PT, R6, 0x7f000000, RZ ;  /* 0x7f00000006047810 */ /* 0x000fc60007ffe0ff */
[C---:B------:R-:W-:Y:S02]  /*2b60*/  FFMA R23, R2.reuse, R15, 0.0096188392490148544312 ;  /* 0x3c1d985602177423 */ /* 0x040fe4000000000f */
[----:B------:R-:W0:Y:S02]  /*2b70*/  F2I.NTZ R15, R7 ;  /* 0x00000007000f7305 */ /* 0x000e240000203100 */
[----:B------:R-:W-:-:S04]  /*2b80*/  FFMA R23, R2, R23, 0.055503588169813156128 ;  /* 0x3d6357bb02177423 */ /* 0x000fc80000000017 */
[----:B------:R-:W-:-:S04]  /*2b90*/  FFMA R23, R2, R23, 0.24022644758224487305 ;  /* 0x3e75fdec02177423 */ /* 0x000fc80000000017 */
[----:B------:R-:W-:-:S04]  /*2ba0*/  FFMA R23, R2, R23, 0.69314718246459960938 ;  /* 0x3f31721802177423 */ /* 0x000fc80000000017 */
[----:B------:R-:W-:Y:S01]  /*2bb0*/  FFMA R23, R2, R23, 1 ;  /* 0x3f80000002177423 */ /* 0x000fe20000000017 */
[----:B0-----:R-:W-:Y:S01]  /*2bc0*/  IMAD R15, R15, 0x800000, -R6 ;  /* 0x008000000f0f7824 */ /* 0x001fe200078e0a06 */
[----:B------:R-:W-:Y:S02]  /*2bd0*/  FSEL R6, RZ, +INF , !P2 ;  /* 0x7f800000ff067808 */ /* 0x000fe40005000000 */
[----:B------:R-:W-:-:S04]  /*2be0*/  FMUL R4, R4, R23 ;  /* 0x0000001704047220 */ /* 0x000fc80000400000 */
[----:B------:R-:W-:Y:S01]  /*2bf0*/  @!P1 FMUL R6, R15, R4 ;  /* 0x000000040f069220 */ /* 0x000fe20000400000 */
[----:B------:R-:W-:-:S04]  /*2c00*/  FSETP.NEU.AND P1, PT, |R5|, +INF , PT ;  /* 0x7f8000000500780b */ /* 0x000fc80003f2d200 */
[----:B------:R-:W-:-:S09]  /*2c10*/  @!P0 FSEL R6, R6, 1, P1 ;  /* 0x3f80000006068808 */ /* 0x000fd20000800000 */
.L_x_36:
[----:B------:R-:W-:Y:S05]  /*2c20*/  BSYNC.RECONVERGENT B1 ;  /* 0x0000000000017941 */ /* 0x000fea0003800200 */
.L_x_35:
[----:B------:R-:W-:Y:S01]  /*2c30*/  MOV R15, R16 ;  /* 0x00000010000f7202 */ /* 0x000fe20000000f00 */
[----:B------:R-:W-:Y:S01]  /*2c40*/  FADD R0, R0, 1 ;  /* 0x3f80000000007421 */ /* 0x000fe20000000000 */
[----:B------:R-:W-:Y:S01]  /*2c50*/  MOV R22, R3 ;  /* 0x0000000300167202 */ /* 0x000fe20000000f00 */
[----:B------:R-:W-:Y:S02]  /*2c60*/  IMAD.MOV.U32 R7, RZ, RZ, R18 ;  /* 0x000000ffff077224 */ /* 0x000fe400078e0012 */
[----:B------:R-:W-:-:S07]  /*2c70*/  IMAD.MOV.U32 R16, RZ, RZ, R17 ;  /* 0x000000ffff107224 */ /* 0x000fce00078e0011 */
.L_x_31:
[----:B------:R-:W-:Y:S05]  /*2c80*/  BSYNC.RECONVERGENT B0 ;  /* 0x0000000000007941 */ /* 0x000fea0003800200 */
.L_x_30:
[----:B------:R-:W-:Y:S01]  /*2c90*/  FADD R4, R0, -0.3333333432674407959 ;  /* 0xbeaaaaab00047421 */ /* 0x000fe20000000000 */
[----:B------:R-:W-:Y:S03]  /*2ca0*/  BSSY.RECONVERGENT B0, `(.L_x_38) ;  /* 0x000000e000007945 */ /* 0x000fe60003800200 */
[----:B------:R-:W-:-:S04]  /*2cb0*/  FMUL R3, R4, 9 ;  /* 0x4110000004037820 */ /* 0x000fc80000400000 */
[----:B------:R0:W2:Y:S01]  /*2cc0*/  MUFU.RSQ R2, R3 ;  /* 0x0000000300027308 */ /* 0x0000a20000001400 */
[----:B------:R-:W-:-:S04]  /*2cd0*/  IADD3 R0, PT, PT, R3, -0xd000000, RZ ;  /* 0xf300000003007810 */ /* 0x000fc80007ffe0ff */
[----:B------:R-:W-:-:S13]  /*2ce0*/  ISETP.GT.U32.AND P0, PT, R0, 0x727fffff, PT ;  /* 0x727fffff0000780c */ /* 0x000fda0003f04070 */
[----:B0-2---:R-:W-:Y:S05]  /*2cf0*/  @!P0 BRA `(.L_x_39) ;  /* 0x0000000000108947 */ /* 0x005fea0003800000 */
[----:B------:R-:W-:Y:S01]  /*2d00*/  IMAD.MOV.U32 R0, RZ, RZ, R3 ;  /* 0x000000ffff007224 */ /* 0x000fe200078e0003 */
[----:B------:R-:W-:-:S07]  /*2d10*/  MOV R28, 0x2d30 ;  /* 0x00002d30001c7802 */ /* 0x000fce0000000f00 */
[----:B-1----:R-:W-:Y:S05]  /*2d20*/  CALL.REL.NOINC `($__internal_3_$__cuda_sm20_sqrt_rn_f32_slowpath) ;  /* 0x0000001c00847944 */ /* 0x002fea0003c00000 */
[----:B------:R-:W-:Y:S05]  /*2d30*/  BRA `(.L_x_40) ;  /* 0x0000000000107947 */ /* 0x000fea0003800000 */
.L_x_39:
[----:B------:R-:W-:Y:S01]  /*2d40*/  FMUL.FTZ R0, R3, R2 ;  /* 0x0000000203007220 */ /* 0x000fe20000410000 */
[----:B------:R-:W-:-:S03]  /*2d50*/  FMUL.FTZ R2, R2, 0.5 ;  /* 0x3f00000002027820 */ /* 0x000fc60000410000 */
[----:B------:R-:W-:-:S04]  /*2d60*/  FFMA R3, -R0, R0, R3 ;  /* 0x0000000000037223 */ /* 0x000fc80000000103 */
[----:B------:R-:W-:-:S07]  /*2d70*/  FFMA R0, R3, R2, R0 ;  /* 0x0000000203007223 */ /* 0x000fce0000000000 */
.L_x_40:
[----:B------:R-:W-:Y:S05]  /*2d80*/  BSYNC.RECONVERGENT B0 ;  /* 0x0000000000007941 */ /* 0x000fea0003800200 */
.L_x_38:
[----:B------:R-:W-:Y:S01]  /*2d90*/  IADD3 R2, PT, PT, R0, 0x1800000, RZ ;  /* 0x0180000000027810 */ /* 0x000fe20007ffe0ff */
[----:B------:R-:W-:Y:S03]  /*2da0*/  BSSY.RECONVERGENT B0, `(.L_x_41) ;  /* 0x000000c000007945 */ /* 0x000fe60003800200 */
[----:B------:R-:W-:-:S04]  /*2db0*/  LOP3.LUT R2, R2, 0x7f800000, RZ, 0xc0, !PT ;  /* 0x7f80000002027812 */ /* 0x000fc800078ec0ff */
[----:B------:R-:W-:-:S13]  /*2dc0*/  ISETP.GT.U32.AND P0, PT, R2, 0x1ffffff, PT ;  /* 0x01ffffff0200780c */ /* 0x000fda0003f04070 */
[----:B------:R-:W-:Y:S05]  /*2dd0*/  @P0 BRA `(.L_x_42) ;  /* 0x0000000000100947 */ /* 0x000fea0003800000 */
[----:B-1----:R-:W-:-:S07]  /*2de0*/  MOV R24, 0x2e00 ;  /* 0x00002e0000187802 */ /* 0x002fce0000000f00 */
[----:B------:R-:W-:Y:S05]  /*2df0*/  CALL.REL.NOINC `($__internal_2_$__cuda_sm20_rcp_rn_f32_slowpath) ;  /* 0x0000001800807944 */ /* 0x000fea0003c00000 */
[----:B------:R-:W-:Y:S01]  /*2e00*/  IMAD.MOV.U32 R24, RZ, RZ, R5 ;  /* 0x000000ffff187224 */ /* 0x000fe200078e0005 */
[----:B------:R-:W-:Y:S06]  /*2e10*/  BRA `(.L_x_43) ;  /* 0x0000000000107947 */ /* 0x000fec0003800000 */
.L_x_42:
[----:B------:R-:W0:Y:S02]  /*2e20*/  MUFU.RCP R3, R0 ;  /* 0x0000000000037308 */ /* 0x000e240000001000 */
[----:B0-----:R-:W-:-:S04]  /*2e30*/  FFMA R2, R3, R0, -1 ;  /* 0xbf80000003027423 */ /* 0x001fc80000000000 */
[----:B------:R-:W-:-:S04]  /*2e40*/  FADD.FTZ R2, -R2, -RZ ;  /* 0x800000ff02027221 */ /* 0x000fc80000010100 */
[----:B-1----:R-:W-:-:S07]  /*2e50*/  FFMA R24, R3, R2, R3 ;  /* 0x0000000203187223 */ /* 0x002fce0000000003 */
.L_x_43:
[----:B------:R-:W-:Y:S05]  /*2e60*/  BSYNC.RECONVERGENT B0 ;  /* 0x0000000000007941 */ /* 0x000fea0003800200 */
.L_x_41:
[----:B------:R-:W-:Y:S01]  /*2e70*/  BSSY.RECONVERGENT B0, `(.L_x_44) ;  /* 0x00000ac000007945 */ /* 0x000fe20003800200 */
[----:B------:R-:W-:-:S07]  /*2e80*/  MOV R0, R15 ;  /* 0x0000000f00007202 */ /* 0x000fce0000000f00 */
.L_x_53:
[----:B------:R-:W-:Y:S01]  /*2e90*/  BSSY.RECONVERGENT B1, `(.L_x_45) ;  /* 0x000005b000017945 */ /* 0x000fe20003800200 */
[----:B------:R-:W-:Y:S01]  /*2ea0*/  IMAD.MOV.U32 R15, RZ, RZ, R16 ;  /* 0x000000ffff0f7224 */ /* 0x000fe200078e0010 */
[----:B------:R-:W-:-:S07]  /*2eb0*/  MOV R5, R14 ;  /* 0x0000000e00057202 */ /* 0x000fce0000000f00 */
.L_x_51:
[----:B------:R-:W-:Y:S01]  /*2ec0*/  ISETP.NE.AND P0, PT, R20, 0x1, PT ;  /* 0x000000011400780c */ /* 0x000fe20003f05270 */
[----:B------:R-:W-:Y:S01]  /*2ed0*/  IMAD.MOV.U32 R23, RZ, RZ, R20 ;  /* 0x000000ffff177224 */ /* 0x000fe200078e0014 */
[----:B------:R-:W-:Y:S01]  /*2ee0*/  BSSY.RECONVERGENT B2, `(.L_x_46) ;  /* 0x0000052000027945 */ /* 0x000fe20003800200 */
[----:B------:R-:W-:Y:S01]  /*2ef0*/  HFMA2 R20, -RZ, RZ, 0, 0 ;  /* 0x00000000ff147431 */ /* 0x000fe200000001ff */
[----:B------:R-:W-:Y:S01]  /*2f00*/  MOV R3, R37 ;  /* 0x0000002500037202 */ /* 0x000fe20000000f00 */
[----:B------:R-:W-:Y:S01]  /*2f10*/  IMAD.MOV.U32 R18, RZ, RZ, R19 ;  /* 0x000000ffff127224 */ /* 0x000fe200078e0013 */
[----:B------:R-:W-:Y:S01]  /*2f20*/  MOV R17, R22 ;  /* 0x0000001600117202 */ /* 0x000fe20000000f00 */
[----:B------:R-:W-:-:S06]  /*2f30*/  IMAD.MOV.U32 R16, RZ, RZ, R7 ;  /* 0x000000ffff107224 */ /* 0x000fcc00078e0007 */
[----:B------:R-:W-:Y:S05]  /*2f40*/  @!P0 BRA `(.L_x_47) ;  /* 0x00000004002c8947 */ /* 0x000fea0003800000 */
[----:B------:R-:W-:Y:S01]  /*2f50*/  SHF.R.U32.HI R3, RZ, 0x2, R0 ;  /* 0x00000002ff037819 */ /* 0x000fe20000011600 */
[----:B------:R-:W-:Y:S01]  /*2f60*/  IMAD.SHL.U32 R2, R19, 0x10, RZ ;  /* 0x0000001013027824 */ /* 0x000fe200078e00ff */
[----:B------:R-:W-:Y:S01]  /*2f70*/  MOV R25, 0x3e055027 ;  /* 0x3e05502700197802 */ /* 0x000fe20000000f00 */
[----:B------:R-:W-:Y:S01]  /*2f80*/  BSSY.RECONVERGENT B3, `(.L_x_48) ;  /* 0x000003b000037945 */ /* 0x000fe20003800200 */
[----:B------:R-:W-:-:S04]  /*2f90*/  LOP3.LUT R3, R3, R0, RZ, 0x3c, !PT ;  /* 0x0000000003037212 */ /* 0x000fc800078e3cff */
[----:B------:R-:W-:-:S04]  /*2fa0*/  SHF.L.U32 R0, R3, 0x1, RZ ;  /* 0x0000000103007819 */ /* 0x000fc800000006ff */
[----:B------:R-:W-:-:S04]  /*2fb0*/  LOP3.LUT R0, R19, R2, R0, 0x96, !PT ;  /* 0x0000000213007212 */ /* 0x000fc800078e9600 */
[----:B------:R-:W-:Y:S01]  /*2fc0*/  LOP3.LUT R17, R0, R3, RZ, 0x3c, !PT ;  /* 0x0000000300117212 */ /* 0x000fe200078e3cff */
[----:B------:R-:W-:-:S03]  /*2fd0*/  IMAD.MOV.U32 R3, RZ, RZ, 0x2f800000 ;  /* 0x2f800000ff037424 */ /* 0x000fc600078e00ff */
[C---:B------:R-:W-:Y:S02]  /*2fe0*/  IADD3 R0, PT, PT, R5.reuse, 0x587c5, R17 ;  /* 0x000587c505007810 */ /* 0x040fe40007ffe011 */
[----:B------:R-:W-:Y:S02]  /*2ff0*/  IADD3 R5, PT, PT, R5, 0xb0f8a, RZ ;  /* 0x000b0f8a05057810 */ /* 0x000fe40007ffe0ff */
[----:B------:R-:W-:-:S05]  /*3000*/  I2FP.F32.U32 R0, R0 ;  /* 0x0000000000007245 */ /* 0x000fca0000201000 */
[----:B------:R-:W-:-:S05]  /*3010*/  FFMA R2, R0, R3, 1.1641532182693481445e-10 ;  /* 0x2f00000000027423 */ /* 0x000fca0000000003 */
[----:B------:R-:W-:-:S13]  /*3020*/  FSETP.GEU.AND P0, PT, R2, 1.175494350822287508e-38, PT ;  /* 0x008000000200780b */ /* 0x000fda0003f0e000 */
[----:B------:R-:W-:-:S05]  /*3030*/  @!P0 FMUL R2, R2, 8388608 ;  /* 0x4b00000002028820 */ /* 0x000fca0000400000 */
[----:B------:R-:W-:-:S04]  /*3040*/  IADD3 R0, PT, PT, R2, -0x3f2aaaab, RZ ;  /* 0xc0d5555502007810 */ /* 0x000fc80007ffe0ff */
[----:B------:R-:W-:-:S05]  /*3050*/  LOP3.LUT R3, R0, 0xff800000, RZ, 0xc0, !PT ;  /* 0xff80000000037812 */ /* 0x000fca00078ec0ff */
[----:B------:R-:W-:Y:S01]  /*3060*/  IMAD.IADD R0, R2, 0x1, -R3 ;  /* 0x0000000102007824 */ /* 0x000fe200078e0a03 */
[----:B------:R-:W-:-:S03]  /*3070*/  I2FP.F32.S32 R3, R3 ;  /* 0x0000000300037245 */ /* 0x000fc60000201400 */
[----:B------:R-:W-:Y:S01]  /*3080*/  FADD R14, R0, -1 ;  /* 0xbf800000000e7421 */ /* 0x000fe20000000000 */
[----:B------:R-:W-:Y:S02]  /*3090*/  FSEL R0, RZ, -23, P0 ;  /* 0xc1b80000ff007808 */ /* 0x000fe40000000000 */
[----:B------:R-:W-:Y:S01]  /*30a0*/  ISETP.GT.U32.AND P0, PT, R2, 0x7f7fffff, PT ;  /* 0x7f7fffff0200780c */ /* 0x000fe20003f04070 */
[C---:B------:R-:W-:Y:S02]  /*30b0*/  FFMA R25, R14.reuse, -R25, 0.14084610342979431152 ;  /* 0x3e1039f60e197423 */ /* 0x040fe40000000819 */
[----:B------:R-:W-:Y:S01]  /*30c0*/  FFMA R0, R3, 1.1920928955078125e-07, R0 ;  /* 0x3400000003007823 */ /* 0x000fe20000000000 */
[----:B------:R-:W-:Y:S02]  /*30d0*/  IMAD.MOV.U32 R3, RZ, RZ, 0x7f800000 ;  /* 0x7f800000ff037424 */ /* 0x000fe400078e00ff */
[----:B------:R-:W-:-:S04]  /*30e0*/  FFMA R25, R14, R25, -0.12148627638816833496 ;  /* 0xbdf8cdcc0e197423 */ /* 0x000fc80000000019 */
[----:B------:R-:W-:-:S04]  /*30f0*/  FFMA R25, R14, R25, 0.13980610668659210205 ;  /* 0x3e0f29550e197423 */ /* 0x000fc80000000019 */
[----:B------:R-:W-:-:S04]  /*3100*/  FFMA R25, R14, R25, -0.16684235632419586182 ;  /* 0xbe2ad8b90e197423 */ /* 0x000fc80000000019 */
[----:B------:R-:W-:-:S04]  /*3110*/  FFMA R25, R14, R25, 0.20012299716472625732 ;  /* 0x3e4ced0b0e197423 */ /* 0x000fc80000000019 */
[----:B------:R-:W-:-:S04]  /*3120*/  FFMA R25, R14, R25, -0.24999669194221496582 ;  /* 0xbe7fff220e197423 */ /* 0x000fc80000000019 */
[----:B------:R-:W-:-:S04]  /*3130*/  FFMA R25, R14, R25, 0.33333182334899902344 ;  /* 0x3eaaaa780e197423 */ /* 0x000fc80000000019 */
[----:B------:R-:W-:-:S04]  /*3140*/  FFMA R25, R14, R25, -0.5 ;  /* 0xbf0000000e197423 */ /* 0x000fc80000000019 */
[----:B------:R-:W-:-:S04]  /*3150*/  FMUL R25, R14, R25 ;  /* 0x000000190e197220 */ /* 0x000fc80000400000 */
[----:B------:R-:W-:Y:S01]  /*3160*/  FFMA R25, R14, R25, R14 ;  /* 0x000000190e197223 */ /* 0x000fe2000000000e */
[----:B------:R-:W-:-:S03]  /*3170*/  SHF.R.U32.HI R14, RZ, 0x2, R15 ;  /* 0x00000002ff0e7819 */ /* 0x000fc6000001160f */
[----:B------:R-:W-:Y:S01]  /*3180*/  FFMA R25, R0, 0.69314718246459960938, R25 ;  /* 0x3f31721800197823 */ /* 0x000fe20000000019 */
[C---:B------:R-:W-:Y:S01]  /*3190*/  @P0 FFMA R25, R2.reuse, R3, +INF ;  /* 0x7f80000002190423 */ /* 0x040fe20000000003 */
[----:B------:R-:W-:Y:S01]  /*31a0*/  FSETP.NEU.AND P0, PT, R2, RZ, PT ;  /* 0x000000ff0200720b */ /* 0x000fe20003f0d000 */
[----:B------:R-:W-:Y:S01]  /*31b0*/  IMAD.SHL.U32 R0, R17, 0x10, RZ ;  /* 0x0000001011007824 */ /* 0x000fe200078e00ff */
[----:B------:R-:W-:Y:S01]  /*31c0*/  LOP3.LUT R15, R14, R15, RZ, 0x3c, !PT ;  /* 0x0000000f0e0f7212 */ /* 0x000fe200078e3cff */
[----:B------:R-:W-:-:S03]  /*31d0*/  FMUL R25, R25, -2 ;  /* 0xc000000019197820 */ /* 0x000fc60000400000 */
[----:B------:R-:W-:Y:S02]  /*31e0*/  SHF.L.U32 R3, R15, 0x1, RZ ;  /* 0x000000010f037819 */ /* 0x000fe400000006ff */
[----:B------:R-:W-:Y:S02]  /*31f0*/  FSEL R16, R25, +INF , P0 ;  /* 0x7f80000019107808 */ /* 0x000fe40000000000 */
[----:B------:R-:W-:Y:S01]  /*3200*/  LOP3.LUT R0, R15, R3, R0, 0x96, !PT ;  /* 0x000000030f007212 */ /* 0x000fe200078e9600 */
[----:B------:R-:W-:Y:S01]  /*3210*/  IMAD.MOV.U32 R3, RZ, RZ, 0x30c90fdb ;  /* 0x30c90fdbff037424 */ /* 0x000fe200078e00ff */
[----:B------:R0:W1:Y:S01]  /*3220*/  MUFU.RSQ R15, R16 ;  /* 0x00000010000f7308 */ /* 0x0000620000001400 */
[----:B------:R-:W-:Y:S01]  /*3230*/  VIADD R2, R16, 0xf3000000 ;  /* 0xf300000010027836 */ /* 0x000fe20000000000 */
[----:B------:R-:W-:-:S04]  /*3240*/  LOP3.LUT R18, R0, R17, RZ, 0x3c, !PT ;  /* 0x0000001100127212 */ /* 0x000fc800078e3cff */
[----:B------:R-:W-:Y:S02]  /*3250*/  ISETP.GT.U32.AND P0, PT, R2, 0x727fffff, PT ;  /* 0x727fffff0200780c */ /* 0x000fe40003f04070 */
[----:B------:R-:W-:-:S04]  /*3260*/  IADD3 R0, PT, PT, R18, R5, RZ ;  /* 0x0000000512007210 */ /* 0x000fc80007ffe0ff */
[----:B------:R-:W-:-:S05]  /*3270*/  I2FP.F32.U32 R0, R0 ;  /* 0x0000000000007245 */ /* 0x000fca0000201000 */
[----:B------:R-:W-:Y:S02]  /*3280*/  FFMA R14, R0, R3, 7.314590599882819788e-10 ;  /* 0x30490fdb000e7423 */ /* 0x000fe40000000003 */
[----:B01----:R-:W-:Y:S05]  /*3290*/  @!P0 BRA `(.L_x_49) ;  /* 0x0000000000148947 */ /* 0x003fea0003800000 */
[----:B------:R-:W-:Y:S02]  /*32a0*/  MOV R0, R16 ;  /* 0x0000001000007202 */ /* 0x000fe40000000f00 */
[----:B------:R-:W-:-:S07]  /*32b0*/  MOV R28, 0x32d0 ;  /* 0x000032d0001c7802 */ /* 0x000fce0000000f00 */
[----:B------:R-:W-:Y:S05]  /*32c0*/  CALL.REL.NOINC `($__internal_3_$__cuda_sm20_sqrt_rn_f32_slowpath) ;  /* 0x00000018001c7944 */ /* 0x000fea0003c00000 */
[----:B------:R-:W-:Y:S01]  /*32d0*/  IMAD.MOV.U32 R37, RZ, RZ, R0 ;  /* 0x000000ffff257224 */ /* 0x000fe200078e0000 */
[----:B------:R-:W-:Y:S06]  /*32e0*/  BRA `(.L_x_50) ;  /* 0x0000000000107947 */ /* 0x000fec0003800000 */
.L_x_49:
[----:B------:R-:W-:Y:S01]  /*32f0*/  FMUL.FTZ R37, R16, R15 ;  /* 0x0000000f10257220 */ /* 0x000fe20000410000 */
[----:B------:R-:W-:-:S03]  /*3300*/  FMUL.FTZ R2, R15, 0.5 ;  /* 0x3f0000000f027820 */ /* 0x000fc60000410000 */
[----:B------:R-:W-:-:S04]  /*3310*/  FFMA R0, -R37, R37, R16 ;  /* 0x0000002525007223 */ /* 0x000fc80000000110 */
[----:B------:R-:W-:-:S07]  /*3320*/  FFMA R37, R0, R2, R37 ;  /* 0x0000000200257223 */ /* 0x000fce0000000025 */
.L_x_50:
[----:B------:R-:W-:Y:S05]  /*3330*/  BSYNC.RECONVERGENT B3 ;  /* 0x0000000000037941 */ /* 0x000fea0003800200 */
.L_x_48:
[----:B------:R-:W-:Y:S01]  /*3340*/  FMUL.RZ R25, R14, 0.15915493667125701904 ;  /* 0x3e22f9830e197820 */ /* 0x000fe2000040c000 */
[----:B------:R-:W-:Y:S01]  /*3350*/  MOV R0, R7 ;  /* 0x0000000700007202 */ /* 0x000fe20000000f00 */
[----:B------:R-:W-:Y:S02]  /*3360*/  HFMA2 R20, -RZ, RZ, 0, 5.9604644775390625e-08 ;  /* 0x00000001ff147431 */ /* 0x000fe400000001ff */
[--C-:B------:R-:W-:Y:S01]  /*3370*/  IMAD.MOV.U32 R7, RZ, RZ, R19.reuse ;  /* 0x000000ffff077224 */ /* 0x100fe200078e0013 */
[----:B------:R-:W0:Y:S01]  /*3380*/  MUFU.SIN R2, R25 ;  /* 0x0000001900027308 */ /* 0x000e220000000400 */
[----:B------:R-:W-:Y:S01]  /*3390*/  MOV R15, R22 ;  /* 0x00000016000f7202 */ /* 0x000fe20000000f00 */
[----:B------:R-:W-:Y:S01]  /*33a0*/  IMAD.MOV.U32 R16, RZ, RZ, R19 ;  /* 0x000000ffff107224 */ /* 0x000fe200078e0013 */
[----:B------:R-:W-:Y:S01]  /*33b0*/  MOV R19, R18 ;  /* 0x0000001200137202 */ /* 0x000fe20000000f00 */
[----:B------:R-:W-:-:S04]  /*33c0*/  IMAD.MOV.U32 R22, RZ, RZ, R17 ;  /* 0x000000ffff167224 */ /* 0x000fc800078e0011 */
[----:B------:R-:W1:Y:S01]  /*33d0*/  MUFU.COS R14, R25 ;  /* 0x00000019000e7308 */ /* 0x000e620000000000 */
[-C--:B0-----:R-:W-:Y:S01]  /*33e0*/  FMUL R3, R2, R37.reuse ;  /* 0x0000002502037220 */ /* 0x081fe20000400000 */
[----:B-1----:R-:W-:-:S07]  /*33f0*/  FMUL R37, R14, R37 ;  /* 0x000000250e257220 */ /* 0x002fce0000400000 */
.L_x_47:
[----:B------:R-:W-:Y:S05]  /*3400*/  BSYNC.RECONVERGENT B2 ;  /* 0x0000000000027941 */ /* 0x000fea0003800200 */
.L_x_46:
[----:B------:R-:W-:-:S05]  /*3410*/  FFMA R26, R3, R24, 1 ;  /* 0x3f800000031a7423 */ /* 0x000fca0000000018 */
[----:B------:R-:W-:-:S13]  /*3420*/  FSETP.GTU.AND P0, PT, R26, RZ, PT ;  /* 0x000000ff1a00720b */ /* 0x000fda0003f0c000 */
[----:B------:R-:W-:Y:S05]  /*3430*/  @!P0 BRA `(.L_x_51) ;  /* 0xfffffff800a08947 */ /* 0x000fea000383ffff */
[----:B------:R-:W-:Y:S05]  /*3440*/  BSYNC.RECONVERGENT B1 ;  /* 0x0000000000017941 */ /* 0x000fea0003800200 */
.L_x_45:
[----:B------:R-:W-:Y:S01]  /*3450*/  SHF.R.U32.HI R7, RZ, 0x2, R0 ;  /* 0x00000002ff077819 */ /* 0x000fe20000011600 */
[----:B------:R-:W-:-:S03]  /*3460*/  VIADD R14, R5, 0x587c5 ;  /* 0x000587c5050e7836 */ /* 0x000fc60000000000 */
[----:B------:R-:W-:Y:S01]  /*3470*/  LOP3.LUT R0, R7, R0, RZ, 0x3c, !PT ;  /* 0x0000000007007212 */ /* 0x000fe200078e3cff */
[----:B------:R-:W-:-:S03]  /*3480*/  IMAD.SHL.U32 R7, R18, 0x10, RZ ;  /* 0x0000001012077824 */ /* 0x000fc600078e00ff */
[----:B------:R-:W-:-:S04]  /*3490*/  SHF.L.U32 R2, R0, 0x1, RZ ;  /* 0x0000000100027819 */ /* 0x000fc800000006ff */
[----:B------:R-:W-:-:S04]  /*34a0*/  LOP3.LUT R7, R18, R7, R2, 0x96, !PT ;  /* 0x0000000712077212 */ /* 0x000fc800078e9602 */
[----:B------:R-:W-:Y:S01]  /*34b0*/  LOP3.LUT R19, R7, R0, RZ, 0x3c, !PT ;  /* 0x0000000007137212 */ /* 0x000fe200078e3cff */
[----:B------:R-:W-:Y:S01]  /*34c0*/  FMUL R0, R3, R3 ;  /* 0x0000000303007220 */ /* 0x000fe20000400000 */
[----:B------:R-:W-:Y:S02]  /*34d0*/  IMAD.MOV.U32 R7, RZ, RZ, 0x2f800000 ;  /* 0x2f800000ff077424 */ /* 0x000fe400078e00ff */
[----:B------:R-:W-:Y:S01]  /*34e0*/  IADD3 R2, PT, PT, R19, R14, RZ ;  /* 0x0000000e13027210 */ /* 0x000fe20007ffe0ff */
[----:B------:R-:W-:-:S03]  /*34f0*/  FMUL R3, R0, -0.033100001513957977295 ;  /* 0xbd0793de00037820 */ /* 0x000fc60000400000 */
[----:B------:R-:W-:Y:S01]  /*3500*/  I2FP.F32.U32 R2, R2 ;  /* 0x0000000200027245 */ /* 0x000fe20000201000 */
[----:B------:R-:W-:-:S04]  /*3510*/  FFMA R3, R0, R3, 1 ;  /* 0x3f80000000037423 */ /* 0x000fc80000000003 */
[----:B------:R-:W-:-:S05]  /*3520*/  FFMA R2, R2, R7, 1.1641532182693481445e-10 ;  /* 0x2f00000002027423 */ /* 0x000fca0000000007 */
[----:B------:R-:W-:Y:S01]  /*3530*/  FSETP.GEU.AND P0, PT, R2, R3, PT ;  /* 0x000000030200720b */ /* 0x000fe20003f0e000 */
[----:B------:R-:W-:-:S04]  /*3540*/  FMUL R3, R26, R26 ;  /* 0x0000001a1a037220 */ /* 0x000fc80000400000 */
[----:B------:R-:W-:-:S08]  /*3550*/  FMUL R3, R26, R3 ;  /* 0x000000031a037220 */ /* 0x000fd00000400000 */
[----:B------:R-:W-:Y:S05]  /*3560*/  @!P0 BRA `(.L_x_52) ;  /* 0x0000000000f08947 */ /* 0x000fea0003800000 */
[C---:B------:R-:W-:Y:S01]  /*3570*/  FMUL R22, R3.reuse, 8388608 ;  /* 0x4b00000003167820 */ /* 0x040fe20000400000 */
[----:B------:R-:W-:Y:S01]  /*3580*/  FSETP.GEU.AND P1, PT, R3, 1.175494350822287508e-38, PT ;  /* 0x008000000300780b */ /* 0x000fe20003f2e000 */
[----:B------:R-:W-:Y:S01]  /*3590*/  HFMA2 R31, -RZ, RZ, 1.5048828125, 33.21875 ;  /* 0x3e055027ff1f7431 */ /* 0x000fe200000001ff */
[----:B------:R-:W-:Y:S02]  /*35a0*/  FSETP.GEU.AND P0, PT, R2, 1.175494350822287508e-38, PT ;  /* 0x008000000200780b */ /* 0x000fe40003f0e000 */
[----:B------:R-:W-:-:S04]  /*35b0*/  FSEL R7, R22, R3, !P1 ;  /* 0x0000000316077208 */ /* 0x000fc80004800000 */
[----:B------:R-:W-:-:S04]  /*35c0*/  IADD3 R28, PT, PT, R7, -0x3f2aaaab, RZ ;  /* 0xc0d55555071c7810 */ /* 0x000fc80007ffe0ff */
[----:B------:R-:W-:-:S03]  /*35d0*/  LOP3.LUT R28, R28, 0xff800000, RZ, 0xc0, !PT ;  /* 0xff8000001c1c7812 */ /* 0x000fc600078ec0ff */
[----:B------:R-:W-:Y:S02]  /*35e0*/  @!P0 FMUL R2, R2, 8388608 ;  /* 0x4b00000002028820 */ /* 0x000fe40000400000 */
[----:B------:R-:W-:Y:S01]  /*35f0*/  IMAD.IADD R26, R7, 0x1, -R28 ;  /* 0x00000001071a7824 */ /* 0x000fe200078e0a1c */
[----:B------:R-:W-:Y:S01]  /*3600*/  I2FP.F32.S32 R28, R28 ;  /* 0x0000001c001c7245 */ /* 0x000fe20000201400 */
[----:B------:R-:W-:Y:S02]  /*3610*/  VIADD R25, R2, 0xc0d55555 ;  /* 0xc0d5555502197836 */ /* 0x000fe40000000000 */
[----:B------:R-:W-:-:S03]  /*3620*/  FADD R26, R26, -1 ;  /* 0xbf8000001a1a7421 */ /* 0x000fc60000000000 */
[----:B------:R-:W-:Y:S01]  /*3630*/  LOP3.LUT R25, R25, 0xff800000, RZ, 0xc0, !PT ;  /* 0xff80000019197812 */ /* 0x000fe200078ec0ff */
[----:B------:R-:W-:-:S03]  /*3640*/  FFMA R27, R26, -R31, 0.14084610342979431152 ;  /* 0x3e1039f61a1b7423 */ /* 0x000fc6000000081f */
[----:B------:R-:W-:Y:S01]  /*3650*/  IADD3 R22, PT, PT, R2, -R25, RZ ;  /* 0x8000001902167210 */ /* 0x000fe20007ffe0ff */
[----:B------:R-:W-:Y:S01]  /*3660*/  FFMA R27, R26, R27, -0.12148627638816833496 ;  /* 0xbdf8cdcc1a1b7423 */ /* 0x000fe2000000001b */
[----:B------:R-:W-:-:S03]  /*3670*/  I2FP.F32.S32 R25, R25 ;  /* 0x0000001900197245 */ /* 0x000fc60000201400 */
[----:B------:R-:W-:Y:S01]  /*3680*/  FFMA R27, R26, R27, 0.13980610668659210205 ;  /* 0x3e0f29551a1b7423 */ /* 0x000fe2000000001b */
[----:B------:R-:W-:-:S03]  /*3690*/  FADD R22, R22, -1 ;  /* 0xbf80000016167421 */ /* 0x000fc60000000000 */
[----:B------:R-:W-:Y:S01]  /*36a0*/  FFMA R29, R26, R27, -0.16684235632419586182 ;  /* 0xbe2ad8b91a1d7423 */ /* 0x000fe2000000001b */
[----:B------:R-:W-:-:S03]  /*36b0*/  FFMA R27, R22, -R31, 0.14084610342979431152 ;  /* 0x3e1039f6161b7423 */ /* 0x000fc6000000081f */
[----:B------:R-:W-:Y:S01]  /*36c0*/  FFMA R29, R26, R29, 0.20012299716472625732 ;  /* 0x3e4ced0b1a1d7423 */ /* 0x000fe2000000001d */
[----:B------:R-:W-:-:S03]  /*36d0*/  FFMA R27, R22, R27, -0.12148627638816833496 ;  /* 0xbdf8cdcc161b7423 */ /* 0x000fc6000000001b */
[----:B------:R-:W-:Y:S01]  /*36e0*/  FFMA R29, R26, R29, -0.24999669194221496582 ;  /* 0xbe7fff221a1d7423 */ /* 0x000fe2000000001d */
[----:B------:R-:W-:-:S03]  /*36f0*/  FFMA R27, R22, R27, 0.13980610668659210205 ;  /* 0x3e0f2955161b7423 */ /* 0x000fc6000000001b */
[----:B------:R-:W-:Y:S01]  /*3700*/  FFMA R31, R26, R29, 0.33333182334899902344 ;  /* 0x3eaaaa781a1f7423 */ /* 0x000fe2000000001d */
[----:B------:R-:W-:Y:S01]  /*3710*/  FFMA R27, R22, R27, -0.16684235632419586182 ;  /* 0xbe2ad8b9161b7423 */ /* 0x000fe2000000001b */
[----:B------:R-:W-:Y:S02]  /*3720*/  FSEL R29, RZ, -23, P1 ;  /* 0xc1b80000ff1d7808 */ /* 0x000fe40000800000 */
[----:B------:R-:W-:Y:S01]  /*3730*/  FFMA R31, R26, R31, -0.5 ;  /* 0xbf0000001a1f7423 */ /* 0x000fe2000000001f */
[----:B------:R-:W-:Y:S01]  /*3740*/  ISETP.GT.U32.AND P1, PT, R7, 0x7f7fffff, PT ;  /* 0x7f7fffff0700780c */ /* 0x000fe20003f24070 */
[----:B------:R-:W-:Y:S01]  /*3750*/  FFMA R27, R22, R27, 0.20012299716472625732 ;  /* 0x3e4ced0b161b7423 */ /* 0x000fe2000000001b */
[----:B------:R-:W-:Y:S01]  /*3760*/  FFMA R28, R28, 1.1920928955078125e-07, R29 ;  /* 0x340000001c1c7823 */ /* 0x000fe2000000001d */
[----:B------:R-:W-:Y:S01]  /*3770*/  FMUL R31, R26, R31 ;  /* 0x0000001f1a1f7220 */ /* 0x000fe20000400000 */
[----:B------:R-:W-:Y:S02]  /*3780*/  IMAD.MOV.U32 R29, RZ, RZ, 0x7f800000 ;  /* 0x7f800000ff1d7424 */ /* 0x000fe400078e00ff */
[----:B------:R-:W-:Y:S01]  /*3790*/  FFMA R27, R22, R27, -0.24999669194221496582 ;  /* 0xbe7fff22161b7423 */ /* 0x000fe2000000001b */
[----:B------:R-:W-:Y:S01]  /*37a0*/  FFMA R31, R26, R31, R26 ;  /* 0x0000001f1a1f7223 */ /* 0x000fe2000000001a */
[----:B------:R-:W-:-:S02]  /*37b0*/  FSEL R26, RZ, -23, P0 ;  /* 0xc1b80000ff1a7808 */ /* 0x000fc40000000000 */
[----:B------:R-:W-:Y:S01]  /*37c0*/  FFMA R27, R22, R27, 0.33333182334899902344 ;  /* 0x3eaaaa78161b7423 */ /* 0x000fe2000000001b */
[----:B------:R-:W-:Y:S01]  /*37d0*/  ISETP.GT.U32.AND P0, PT, R2, 0x7f7fffff, PT ;  /* 0x7f7fffff0200780c */ /* 0x000fe20003f04070 */
[----:B------:R-:W-:Y:S01]  /*37e0*/  FFMA R28, R28, 0.69314718246459960938, R31 ;  /* 0x3f3172181c1c7823 */ /* 0x000fe2000000001f */
[C---:B------:R-:W-:Y:S01]  /*37f0*/  @P1 FFMA R28, R7.reuse, R29, +INF ;  /* 0x7f800000071c1423 */ /* 0x040fe2000000001d */
[C---:B------:R-:W-:Y:S01]  /*3800*/  FFMA R27, R22.reuse, R27, -0.5 ;  /* 0xbf000000161b7423 */ /* 0x040fe2000000001b */
[----:B------:R-:W-:Y:S01]  /*3810*/  FSETP.NEU.AND P1, PT, R7, RZ, PT ;  /* 0x000000ff0700720b */ /* 0x000fe20003f2d000 */
[----:B------:R-:W-:Y:S01]  /*3820*/  FADD R7, -R3, 1 ;  /* 0x3f80000003077421 */ /* 0x000fe20000000100 */
[----:B------:R-:W-:Y:S01]  /*3830*/  FFMA R25, R25, 1.1920928955078125e-07, R26 ;  /* 0x3400000019197823 */ /* 0x000fe2000000001a */
[----:B------:R-:W-:Y:S01]  /*3840*/  FMUL R27, R22, R27 ;  /* 0x0000001b161b7220 */ /* 0x000fe20000400000 */
[----:B------:R-:W-:-:S03]  /*3850*/  FSEL R28, R28, -INF , P1 ;  /* 0xff8000001c1c7808 */ /* 0x000fc60000800000 */
[----:B------:R-:W-:Y:S02]  /*3860*/  FFMA R22, R22, R27, R22 ;  /* 0x0000001b16167223 */ /* 0x000fe40000000016 */
[----:B------:R-:W-:Y:S02]  /*3870*/  FADD R7, R7, R28 ;  /* 0x0000001c07077221 */ /* 0x000fe40000000000 */
[----:B------:R-:W-:Y:S01]  /*3880*/  FFMA R22, R25, 0.69314718246459960938, R22 ;  /* 0x3f31721819167823 */ /* 0x000fe20000000016 */
[----:B------:R-:W-:Y:S01]  /*3890*/  @P0 FFMA R22, R2, R29, +INF ;  /* 0x7f80000002160423 */ /* 0x000fe2000000001d */
[----:B------:R-:W-:Y:S01]  /*38a0*/  FMUL R7, R4, R7 ;  /* 0x0000000704077220 */ /* 0x000fe20000400000 */
[----:B------:R-:W-:-:S03]  /*38b0*/  FSETP.NEU.AND P0, PT, R2, RZ, PT ;  /* 0x000000ff0200720b */ /* 0x000fc60003f0d000 */
[----:B------:R-:W-:Y:S01]  /*38c0*/  FFMA R7, R0, 0.5, R7 ;  /* 0x3f00000000077823 */ /* 0x000fe20000000007 */
[----:B------:R-:W-:Y:S02]  /*38d0*/  FSEL R22, R22, -INF , P0 ;  /* 0xff80000016167808 */ /* 0x000fe40000000000 */
[----:B------:R-:W-:Y:S02]  /*38e0*/  MOV R0, R15 ;  /* 0x0000000f00007202 */ /* 0x000fe40000000f00 */
[----:B------:R-:W-:Y:S01]  /*38f0*/  FSETP.GEU.AND P0, PT, R22, R7, PT ;  /* 0x000000071600720b */ /* 0x000fe20003f0e000 */
[----:B------:R-:W-:Y:S01]  /*3900*/  IMAD.MOV.U32 R7, RZ, RZ, R17 ;  /* 0x000000ffff077224 */ /* 0x000fe200078e0011 */
[----:B------:R-:W-:-:S11]  /*3910*/  MOV R22, R18 ;  /* 0x0000001200167202 */ /* 0x000fd60000000f00 */
[----:B------:R-:W-:Y:S05]  /*3920*/  @P0 BRA `(.L_x_53) ;  /* 0xfffffff400580947 */ /* 0x000fea000383ffff */
.L_x_52:
[----:B------:R-:W-:Y:S05]  /*3930*/  BSYNC.RECONVERGENT B0 ;  /* 0x0000000000007941 */ /* 0x000fea0003800200 */
.L_x_44:
[----:B------:R-:W-:Y:S01]  /*3940*/  FMUL R3, R4, R3 ;  /* 0x0000000304037220 */ /* 0x000fe20000400000 */
[----:B------:R-:W-:Y:S01]  /*3950*/  FADD R0, -R36, 1 ;  /* 0x3f80000024007421 */ /* 0x000fe20000000100 */
[----:B------:R-:W-:Y:S02]  /*3960*/  UIADD3 UR4, UPT, UPT, UR4, 0x1, URZ ;  /* 0x0000000104047890 */ /* 0x000fe4000fffe0ff */
[----:B------:R-:W-:Y:S01]  /*3970*/  FMUL R3, R3, R6 ;  /* 0x0000000603037220 */ /* 0x000fe20000400000 */
[----:B------:R-:W-:Y:S01]  /*3980*/  FMUL R0, R0, 0.090000003576278686523 ;  /* 0x3db851ec00007820 */ /* 0x000fe20000400000 */
[----:B------:R-:W-:-:S03]  /*3990*/  UISETP.NE.AND UP0, UPT, UR4, 0x3e8, UPT ;  /* 0x000003e80400788c */ /* 0x000fc6000bf05270 */
[----:B------:R-:W-:-:S04]  /*39a0*/  FMUL R2, R0, R3 ;  /* 0x0000000300027220 */ /* 0x000fc80000400000 */
[----:B------:R-:W-:Y:S01]  /*39b0*/  FADD R0, R2, R9 ;  /* 0x0000000902007221 */ /* 0x000fe20000000000 */
[----:B------:R-:W-:-:S03]  /*39c0*/  IMAD.MOV.U32 R9, RZ, RZ, R2 ;  /* 0x000000ffff097224 */ /* 0x000fc600078e0002 */
[----:B------:R-:W-:-:S04]  /*39d0*/  FMUL R3, R0, 0.5 ;  /* 0x3f00000000037820 */ /* 0x000fc80000400000 */
[----:B------:R-:W-:Y:S01]  /*39e0*/  FFMA R8, R3, 0.0010000000474974513054, R8 ;  /* 0x3a83126f03087823 */ /* 0x000fe20000000008 */
[----:B------:R-:W-:Y:S06]  /*39f0*/  BRA.U UP0, `(.L_x_54) ;  /* 0xffffffc500f47547 */ /* 0x000fec000b83ffff */
[----:B------:R-:W-:Y:S01]  /*3a00*/  FADD R0, R2, -0.10000000149011611938 ;  /* 0xbdcccccd02007421 */ /* 0x000fe20000000000 */
[----:B------:R-:W-:Y:S02]  /*3a10*/  HFMA2 R7, -RZ, RZ, 2.166015625, 85.3125 ;  /* 0x40555555ff077431 */ /* 0x000fe400000001ff */
[----:B------:R-:W-:Y:S01]  /*3a20*/  IMAD.MOV.U32 R2, RZ, RZ, 0x3e99999a ;  /* 0x3e99999aff027424 */ /* 0x000fe200078e00ff */
[----:B------:R-:W-:Y:S01]  /*3a30*/  BSSY.RECONVERGENT B0, `(.L_x_55) ;  /* 0x000000f000007945 */ /* 0x000fe20003800200 */
[----:B------:R-:W-:Y:S01]  /*3a40*/  FADD R3, R0, -0.050000000745058059692 ;  /* 0xbd4ccccd00037421 */ /* 0x000fe20000000000 */
[----:B------:R-:W-:-:S03]  /*3a50*/  ISETP.NE.AND P2, PT, R23, 0x1, PT ;  /* 0x000000011700780c */ /* 0x000fc60003f45270 */
[----:B------:R-:W-:Y:S01]  /*3a60*/  FFMA R0, R8, 0.5, R3 ;  /* 0x3f00000008007823 */ /* 0x000fe20000000003 */
[----:B------:R-:W-:-:S03]  /*3a70*/  FFMA R2, -R7, R2, 1 ;  /* 0x3f80000007027423 */ /* 0x000fc60000000102 */
[----:B------:R-:W0:Y:S01]  /*3a80*/  FCHK P0, R0, -0.30000001192092895508 ;  /* 0xbe99999a00007902 */ /* 0x000e220000000000 */
[----:B------:R-:W-:-:S04]  /*3a90*/  FFMA R3, R2, -R7, -3.3333332538604736328 ;  /* 0xc055555502037423 */ /* 0x000fc80000000807 */
[----:B------:R-:W-:-:S04]  /*3aa0*/  FFMA R2, R0, R3, RZ ;  /* 0x0000000300027223 */ /* 0x000fc800000000ff */
[----:B------:R-:W-:-:S04]  /*3ab0*/  FFMA R4, R2, 0.30000001192092895508, R0 ;  /* 0x3e99999a02047823 */ /* 0x000fc80000000000 */
[----:B------:R-:W-:Y:S01]  /*3ac0*/  FFMA R2, R3, R4, R2 ;  /* 0x0000000403027223 */ /* 0x000fe20000000002 */
[----:B0-----:R-:W-:Y:S06]  /*3ad0*/  @!P0 BRA `(.L_x_56) ;  /* 0x0000000000108947 */ /* 0x001fec0003800000 */
[----:B------:R-:W-:Y:S02]  /*3ae0*/  MOV R3, 0xbe99999a ;  /* 0xbe99999a00037802 */ /* 0x000fe40000000f00 */
[----:B------:R-:W-:-:S07]  /*3af0*/  MOV R2, 0x3b10 ;  /* 0x00003b1000027802 */ /* 0x000fce0000000f00 */
[----:B------:R-:W-:Y:S05]  /*3b00*/  CALL.REL.NOINC `($__internal_4_$__cuda_sm3x_div_rn_noftz_f32_slowpath) ;  /* 0x0000001000687944 */ /* 0x000fea0003c00000 */
[----:B------:R-:W-:-:S07]  /*3b10*/  IMAD.MOV.U32 R2, RZ, RZ, R0 ;  /* 0x000000ffff027224 */ /* 0x000fce00078e0000 */
.L_x_56:
[----:B------:R-:W-:Y:S05]  /*3b20*/  BSYNC.RECONVERGENT B0 ;  /* 0x0000000000007941 */ /* 0x000fea0003800200 */
.L_x_55:
[----:B------:R-:W-:Y:S01]  /*3b30*/  FMUL R3, R2, 0.5 ;  /* 0x3f00000002037820 */ /* 0x000fe20000400000 */
[----:B------:R-:W-:Y:S01]  /*3b40*/  BSSY.RECONVERGENT B0, `(.L_x_57) ;  /* 0x0000050000007945 */ /* 0x000fe20003800200 */
[----:B------:R-:W-:Y:S01]  /*3b50*/  MOV R23, R37 ;  /* 0x0000002500177202 */ /* 0x000fe20000000f00 */
[----:B------:R-:W-:Y:S01]  /*3b60*/  IMAD.MOV.U32 R20, RZ, RZ, RZ ;  /* 0x000000ffff147224 */ /* 0x000fe200078e00ff */
[----:B------:R-:W-:Y:S01]  /*3b70*/  MOV R7, R19 ;  /* 0x0000001300077202 */ /* 0x000fe20000000f00 */
[----:B------:R-:W-:Y:S01]  /*3b80*/  IMAD.MOV.U32 R6, RZ, RZ, R18 ;  /* 0x000000ffff067224 */ /* 0x000fe200078e0012 */
[----:B------:R-:W-:Y:S01]  /*3b90*/  MOV R9, R17 ;  /* 0x0000001100097202 */ /* 0x000fe20000000f00 */
[----:B------:R-:W-:Y:S01]  /*3ba0*/  FFMA R4, R8, -0.5, R3 ;  /* 0xbf00000008047823 */ /* 0x000fe20000000003 */
[----:B------:R-:W-:Y:S06]  /*3bb0*/  @P2 BRA `(.L_x_58) ;  /* 0x0000000400202947 */ /* 0x000fec0003800000 */
[----:B------:R-:W-:Y:S01]  /*3bc0*/  SHF.R.U32.HI R0, RZ, 0x2, R15 ;  /* 0x00000002ff007819 */ /* 0x000fe2000001160f */
[----:B------:R-:W-:Y:S02]  /*3bd0*/  IMAD.SHL.U32 R2, R19, 0x10, RZ ;  /* 0x0000001013027824 */ /* 0x000fe400078e00ff */
[----:B------:R-:W-:Y:S01]  /*3be0*/  HFMA2 R14, -RZ, RZ, 1.5048828125, 33.21875 ;  /* 0x3e055027ff0e7431 */ /* 0x000fe200000001ff */
[----:B------:R-:W-:Y:S01]  /*3bf0*/  BSSY.RECONVERGENT B1, `(.L_x_59) ;  /* 0x000003b000017945 */ /* 0x000fe20003800200 */
[----:B------:R-:W-:Y:S01]  /*3c00*/  LOP3.LUT R0, R0, R15, RZ, 0x3c, !PT ;  /* 0x0000000f00007212 */ /* 0x000fe200078e3cff */
[----:B------:R-:W-:-:S03]  /*3c10*/  IMAD.MOV.U32 R15, RZ, RZ, 0x7f800000 ;  /* 0x7f800000ff0f7424 */ /* 0x000fc600078e00ff */
[----:B------:R-:W-:-:S04]  /*3c20*/  SHF.L.U32 R3, R0, 0x1, RZ ;  /* 0x0000000100037819 */ /* 0x000fc800000006ff */
[----:B------:R-:W-:-:S04]  /*3c30*/  LOP3.LUT R3, R19, R2, R3, 0x96, !PT ;  /* 0x0000000213037212 */ /* 0x000fc800078e9603 */
[----:B------:R-:W-:Y:S01]  /*3c40*/  LOP3.LUT R6, R3, R0, RZ, 0x3c, !PT ;  /* 0x0000000003067212 */ /* 0x000fe200078e3cff */
[----:B------:R-:W-:-:S03]  /*3c50*/  IMAD.MOV.U32 R3, RZ, RZ, 0x2f800000 ;  /* 0x2f800000ff037424 */ /* 0x000fc600078e00ff */
[----:B------:R-:W-:-:S04]  /*3c60*/  IADD3 R0, PT, PT, R5, 0xb0f8a, R6 ;  /* 0x000b0f8a05007810 */ /* 0x000fc80007ffe006 */
        /* <DEDUP_REMOVED lines=8> */
[----:B------:R-:W-:-:S04]  /*3cf0*/  FADD R7, R0, -1 ;  /* 0xbf80000000077421 */ /* 0x000fc80000000000 */
[----:B------:R-:W-:-:S04]  /*3d00*/  FFMA R0, R7, -R14, 0.14084610342979431152 ;  /* 0x3e1039f607007423 */ /* 0x000fc8000000080e */
[----:B------:R-:W-:-:S04]  /*3d10*/  FFMA R0, R7, R0, -0.12148627638816833496 ;  /* 0xbdf8cdcc07007423 */ /* 0x000fc80000000000 */
[----:B------:R-:W-:-:S04]  /*3d20*/  FFMA R0, R7, R0, 0.13980610668659210205 ;  /* 0x3e0f295507007423 */ /* 0x000fc80000000000 */
[----:B------:R-:W-:-:S04]  /*3d30*/  FFMA R0, R7, R0, -0.16684235632419586182 ;  /* 0xbe2ad8b907007423 */ /* 0x000fc80000000000 */
[----:B------:R-:W-:-:S04]  /*3d40*/  FFMA R0, R7, R0, 0.20012299716472625732 ;  /* 0x3e4ced0b07007423 */ /* 0x000fc80000000000 */
[----:B------:R-:W-:-:S04]  /*3d50*/  FFMA R0, R7, R0, -0.24999669194221496582 ;  /* 0xbe7fff2207007423 */ /* 0x000fc80000000000 */
[----:B------:R-:W-:-:S04]  /*3d60*/  FFMA R0, R7, R0, 0.33333182334899902344 ;  /* 0x3eaaaa7807007423 */ /* 0x000fc80000000000 */
[C---:B------:R-:W-:Y:S01]  /*3d70*/  FFMA R14, R7.reuse, R0, -0.5 ;  /* 0xbf000000070e7423 */ /* 0x040fe20000000000 */
[----:B------:R-:W-:Y:S02]  /*3d80*/  FSEL R0, RZ, -23, P0 ;  /* 0xc1b80000ff007808 */ /* 0x000fe40000000000 */
[----:B------:R-:W-:Y:S01]  /*3d90*/  ISETP.GT.U32.AND P0, PT, R2, 0x7f7fffff, PT ;  /* 0x7f7fffff0200780c */ /* 0x000fe20003f04070 */
[----:B------:R-:W-:Y:S02]  /*3da0*/  FMUL R14, R7, R14 ;  /* 0x0000000e070e7220 */ /* 0x000fe40000400000 */
[----:B------:R-:W-:Y:S01]  /*3db0*/  FFMA R0, R3, 1.1920928955078125e-07, R0 ;  /* 0x3400000003007823 */ /* 0x000fe20000000000 */
[----:B------:R-:W-:Y:S01]  /*3dc0*/  SHF.R.U32.HI R3, RZ, 0x2, R16 ;  /* 0x00000002ff037819 */ /* 0x000fe20000011610 */
[----:B------:R-:W-:-:S03]  /*3dd0*/  FFMA R7, R7, R14, R7 ;  /* 0x0000000e07077223 */ /* 0x000fc60000000007 */
[----:B------:R-:W-:Y:S01]  /*3de0*/  LOP3.LUT R9, R3, R16, RZ, 0x3c, !PT ;  /* 0x0000001003097212 */ /* 0x000fe200078e3cff */
[----:B------:R-:W-:Y:S01]  /*3df0*/  FFMA R7, R0, 0.69314718246459960938, R7 ;  /* 0x3f31721800077823 */ /* 0x000fe20000000007 */
[----:B------:R-:W-:Y:S02]  /*3e00*/  IMAD.SHL.U32 R0, R6, 0x10, RZ ;  /* 0x0000001006007824 */ /* 0x000fe400078e00ff */
[----:B------:R-:W-:Y:S01]  /*3e10*/  SHF.L.U32 R14, R9, 0x1, RZ ;  /* 0x00000001090e7819 */ /* 0x000fe200000006ff */
[C---:B------:R-:W-:Y:S01]  /*3e20*/  @P0 FFMA R7, R2.reuse, R15, +INF ;  /* 0x7f80000002070423 */ /* 0x040fe2000000000f */
[----:B------:R-:W-:-:S03]  /*3e30*/  FSETP.NEU.AND P0, PT, R2, RZ, PT ;  /* 0x000000ff0200720b */ /* 0x000fc60003f0d000 */
[----:B------:R-:W-:Y:S01]  /*3e40*/  FMUL R3, R7, -2 ;  /* 0xc000000007037820 */ /* 0x000fe20000400000 */
[----:B------:R-:W-:Y:S02]  /*3e50*/  LOP3.LUT R7, R9, R14, R0, 0x96, !PT ;  /* 0x0000000e09077212 */ /* 0x000fe400078e9600 */
[----:B------:R-:W-:Y:S01]  /*3e60*/  IADD3 R14, PT, PT, R5, 0x10974f, RZ ;  /* 0x0010974f050e7810 */ /* 0x000fe20007ffe0ff */
[----:B------:R-:W-:Y:S01]  /*3e70*/  IMAD.MOV.U32 R5, RZ, RZ, 0x30c90fdb ;  /* 0x30c90fdbff057424 */ /* 0x000fe200078e00ff */
[----:B------:R-:W-:Y:S02]  /*3e80*/  FSEL R16, R3, +INF , P0 ;  /* 0x7f80000003107808 */ /* 0x000fe40000000000 */
[----:B------:R-:W-:Y:S02]  /*3e90*/  LOP3.LUT R7, R7, R6, RZ, 0x3c, !PT ;  /* 0x0000000607077212 */ /* 0x000fe400078e3cff */
[----:B------:R0:W1:Y:S01]  /*3ea0*/  MUFU.RSQ R3, R16 ;  /* 0x0000001000037308 */ /* 0x0000620000001400 */
[----:B------:R-:W-:Y:S01]  /*3eb0*/  VIADD R2, R16, 0xf3000000 ;  /* 0xf300000010027836 */ /* 0x000fe20000000000 */
[----:B------:R-:W-:-:S04]  /*3ec0*/  IADD3 R0, PT, PT, R7, R14, RZ ;  /* 0x0000000e07007210 */ /* 0x000fc80007ffe0ff */
[----:B------:R-:W-:Y:S02]  /*3ed0*/  ISETP.GT.U32.AND P0, PT, R2, 0x727fffff, PT ;  /* 0x727fffff0200780c */ /* 0x000fe40003f04070 */
[----:B------:R-:W-:-:S05]  /*3ee0*/  I2FP.F32.U32 R0, R0 ;  /* 0x0000000000007245 */ /* 0x000fca0000201000 */
[----:B------:R-:W-:-:S06]  /*3ef0*/  FFMA R5, R0, R5, 7.314590599882819788e-10 ;  /* 0x30490fdb00057423 */ /* 0x000fcc0000000005 */
[----:B01----:R-:W-:Y:S05]  /*3f00*/  @!P0 BRA `(.L_x_60) ;  /* 0x0000000000148947 */ /* 0x003fea0003800000 */
[----:B------:R-:W-:Y:S02]  /*3f10*/  MOV R0, R16 ;  /* 0x0000001000007202 */ /* 0x000fe40000000f00 */
[----:B------:R-:W-:-:S07]  /*3f20*/  MOV R28, 0x3f40 ;  /* 0x00003f40001c7802 */ /* 0x000fce0000000f00 */
[----:B------:R-:W-:Y:S05]  /*3f30*/  CALL.REL.NOINC `($__internal_3_$__cuda_sm20_sqrt_rn_f32_slowpath) ;  /* 0x0000000c00007944 */ /* 0x000fea0003c00000 */
[----:B------:R-:W-:Y:S01]  /*3f40*/  IMAD.MOV.U32 R37, RZ, RZ, R0 ;  /* 0x000000ffff257224 */ /* 0x000fe200078e0000 */
[----:B------:R-:W-:Y:S06]  /*3f50*/  BRA `(.L_x_61) ;  /* 0x0000000000107947 */ /* 0x000fec0003800000 */
.L_x_60:
[----:B------:R-:W-:Y:S01]  /*3f60*/  FMUL.FTZ R37, R16, R3 ;  /* 0x0000000310257220 */ /* 0x000fe20000410000 */
[----:B------:R-:W-:-:S03]  /*3f70*/  FMUL.FTZ R2, R3, 0.5 ;  /* 0x3f00000003027820 */ /* 0x000fc60000410000 */
[----:B------:R-:W-:-:S04]  /*3f80*/  FFMA R0, -R37, R37, R16 ;  /* 0x0000002525007223 */ /* 0x000fc80000000110 */
[----:B------:R-:W-:-:S07]  /*3f90*/  FFMA R37, R0, R2, R37 ;  /* 0x0000000200257223 */ /* 0x000fce0000000025 */
.L_x_61:
[----:B------:R-:W-:Y:S05]  /*3fa0*/  BSYNC.RECONVERGENT B1 ;  /* 0x0000000000017941 */ /* 0x000fea0003800200 */
.L_x_59:
[----:B------:R-:W-:Y:S01]  /*3fb0*/  FMUL.RZ R3, R5, 0.15915493667125701904 ;  /* 0x3e22f98305037820 */ /* 0x000fe2000040c000 */
[----:B------:R-:W-:Y:S01]  /*3fc0*/  MOV R9, R19 ;  /* 0x0000001300097202 */ /* 0x000fe20000000f00 */
[----:B------:R-:W-:Y:S01]  /*3fd0*/  IMAD.MOV.U32 R16, RZ, RZ, R18 ;  /* 0x000000ffff107224 */ /* 0x000fe200078e0012 */
[----:B------:R-:W-:Y:S01]  /*3fe0*/  MOV R15, R17 ;  /* 0x00000011000f7202 */ /* 0x000fe20000000f00 */
[----:B------:R-:W0:Y:S01]  /*3ff0*/  MUFU.SIN R0, R3 ;  /* 0x0000000300007308 */ /* 0x000e220000000400 */
[----:B------:R-:W-:-:S07]  /*4000*/  IMAD.MOV.U32 R20, RZ, RZ, 0x1 ;  /* 0x00000001ff147424 */ /* 0x000fce00078e00ff */
[----:B------:R-:W1:Y:S01]  /*4010*/  MUFU.COS R2, R3 ;  /* 0x0000000300027308 */ /* 0x000e620000000000 */
[-C--:B0-----:R-:W-:Y:S01]  /*4020*/  FMUL R23, R0, R37.reuse ;  /* 0x0000002500177220 */ /* 0x081fe20000400000 */
[----:B-1----:R-:W-:-:S07]  /*4030*/  FMUL R37, R2, R37 ;  /* 0x0000002502257220 */ /* 0x002fce0000400000 */
.L_x_58:
[----:B------:R-:W-:Y:S05]  /*4040*/  BSYNC.RECONVERGENT B0 ;  /* 0x0000000000007941 */ /* 0x000fea0003800200 */
.L_x_57:
[----:B------:R-:W-:Y:S01]  /*4050*/  FMUL R0, R8, 0.75 ;  /* 0x3f40000008007820 */ /* 0x000fe20000400000 */
[----:B------:R-:W-:Y:S03]  /*4060*/  BSSY.RECONVERGENT B0, `(.L_x_62) ;  /* 0x000000d000007945 */ /* 0x000fe60003800200 */
[----:B------:R0:W1:Y:S01]  /*4070*/  MUFU.RSQ R5, R0 ;  /* 0x0000000000057308 */ /* 0x0000620000001400 */
[----:B------:R-:W-:-:S04]  /*4080*/  IADD3 R2, PT, PT, R0, -0xd000000, RZ ;  /* 0xf300000000027810 */ /* 0x000fc80007ffe0ff */
[----:B------:R-:W-:-:S13]  /*4090*/  ISETP.GT.U32.AND P0, PT, R2, 0x727fffff, PT ;  /* 0x727fffff0200780c */ /* 0x000fda0003f04070 */
[----:B01----:R-:W-:Y:S05]  /*40a0*/  @!P0 BRA `(.L_x_63) ;  /* 0x0000000000108947 */ /* 0x003fea0003800000 */
[----:B------:R-:W-:-:S07]  /*40b0*/  MOV R28, 0x40d0 ;  /* 0x000040d0001c7802 */ /* 0x000fce0000000f00 */
[----:B------:R-:W-:Y:S05]  /*40c0*/  CALL.REL.NOINC `($__internal_3_$__cuda_sm20_sqrt_rn_f32_slowpath) ;  /* 0x00000008009c7944 */ /* 0x000fea0003c00000 */
[----:B------:R-:W-:Y:S01]  /*40d0*/  IMAD.MOV.U32 R3, RZ, RZ, R0 ;  /* 0x000000ffff037224 */ /* 0x000fe200078e0000 */
[----:B------:R-:W-:Y:S06]  /*40e0*/  BRA `(.L_x_64) ;  /* 0x0000000000107947 */ /* 0x000fec0003800000 */
.L_x_63:
[----:B------:R-:W-:Y:S01]  /*40f0*/  FMUL.FTZ R3, R0, R5 ;  /* 0x0000000500037220 */ /* 0x000fe20000410000 */
[----:B------:R-:W-:-:S03]  /*4100*/  FMUL.FTZ R2, R5, 0.5 ;  /* 0x3f00000005027820 */ /* 0x000fc60000410000 */
[----:B------:R-:W-:-:S04]  /*4110*/  FFMA R0, -R3, R3, R0 ;  /* 0x0000000303007223 */ /* 0x000fc80000000100 */
[----:B------:R-:W-:-:S07]  /*4120*/  FFMA R3, R0, R2, R3 ;  /* 0x0000000200037223 */ /* 0x000fce0000000003 */
.L_x_64:
[----:B------:R-:W-:Y:S05]  /*4130*/  BSYNC.RECONVERGENT B0 ;  /* 0x0000000000007941 */ /* 0x000fea0003800200 */
.L_x_62:
[----:B------:R-:W-:Y:S02]  /*4140*/  HFMA2 R0, -RZ, RZ, 0.96630859375, -0.0022525787353515625 ;  /* 0x3bbb989dff007431 */ /* 0x000fe400000001ff */
[----:B------:R-:W-:Y:S01]  /*4150*/  FFMA R3, R3, R23, R4 ;  /* 0x0000001703037223 */ /* 0x000fe20000000004 */
[----:B------:R-:W-:Y:S02]  /*4160*/  IMAD.MOV.U32 R5, RZ, RZ, 0x437c0000 ;  /* 0x437c0000ff057424 */ /* 0x000fe400078e00ff */
[----:B------:R-:W-:Y:S02]  /*4170*/  IMAD.MOV.U32 R8, RZ, RZ, R16 ;  /* 0x000000ffff087224 */ /* 0x000fe400078e0010 */
[----:B------:R-:W-:-:S04]  /*4180*/  FFMA.SAT R0, R3, R0, 0.5 ;  /* 0x3f00000003007423 */ /* 0x000fc80000002000 */
[----:B------:R-:W-:-:S04]  /*4190*/  FFMA.RM R0, R0, R5, 12582913 ;  /* 0x4b40000100007423 */ /* 0x000fc80000004005 */
[C---:B------:R-:W-:Y:S01]  /*41a0*/  FADD R2, R0.reuse, -12583039 ;  /* 0xcb40007f00027421 */ /* 0x040fe20000000000 */
[----:B------:R-:W-:-:S03]  /*41b0*/  SHF.L.U32 R0, R0, 0x17, RZ ;  /* 0x0000001700007819 */ /* 0x000fc600000006ff */
[----:B------:R-:W-:-:S04]  /*41c0*/  FFMA R2, R3, 1.4426950216293334961, -R2 ;  /* 0x3fb8aa3b03027823 */ /* 0x000fc80000000802 */
[----:B------:R-:W-:Y:S02]  /*41d0*/  FFMA R4, R3, 1.925963033500011079e-08, R2 ;  /* 0x32a5706003047823 */ /* 0x000fe40000000002 */
[----:B------:R-:W0:Y:S02]  /*41e0*/  LDC.64 R2, c[0x0][0x380] ;  /* 0x0000e000ff027b82 */ /* 0x000e240000000a00 */
[----:B------:R-:W1:Y:S02]  /*41f0*/  MUFU.EX2 R5, R4 ;  /* 0x0000000400057308 */ /* 0x000e640000000800 */
[----:B-1----:R-:W-:Y:S01]  /*4200*/  FFMA R0, R0, R5, -1 ;  /* 0xbf80000000007423 */ /* 0x002fe20000000005 */
[----:B0-----:R-:W-:-:S04]  /*4210*/  IMAD.WIDE R38, R38, 0x4, R2 ;  /* 0x0000000426267825 */ /* 0x001fc800078e0202 */
[----:B------:R-:W-:-:S05]  /*4220*/  FMNMX R3, RZ, R0, !PT ;  /* 0x00000000ff037209 */ /* 0x000fca0007800000 */
[----:B------:R-:W-:Y:S04]  /*4230*/  STG.E desc[UR6][R38.64], R3 ;  /* 0x0000000326007986 */ /* 0x000fe8000c101906 */
[----:B------:R-:W-:Y:S04]  /*4240*/  STG.E.64 desc[UR6][R10.64], R14 ;  /* 0x0000000e0a007986 */ /* 0x000fe8000c101b06 */
[----:B------:R-:W-:Y:S04]  /*4250*/  STG.E.64 desc[UR6][R10.64+0x8], R8 ;  /* 0x000008080a007986 */ /* 0x000fe8000c101b06 */
[----:B------:R-:W-:Y:S04]  /*4260*/  STG.E.64 desc[UR6][R10.64+0x10], R6 ;  /* 0x000010060a007986 */ /* 0x000fe8000c101b06 */
[----:B------:R-:W-:Y:S04]  /*4270*/  STG.E.64 desc[UR6][R10.64+0x18], R20 ;  /* 0x000018140a007986 */ /* 0x000fe8000c101b06 */
[----:B------:R-:W-:Y:S04]  /*4280*/  STG.E.64 desc[UR6][R10.64+0x28], R12 ;  /* 0x0000280c0a007986 */ /* 0x000fe8000c101b06 */
[----:B------:R-:W-:Y:S01]  /*4290*/  STG.E desc[UR6][R10.64+0x20], R37 ;  /* 0x000020250a007986 */ /* 0x000fe2000c101906 */
[----:B------:R-:W-:Y:S05]  /*42a0*/  EXIT ;  /* 0x000000000000794d */ /* 0x000fea0003800000 */
        .weak           $__internal_0_$__cuda_sm20_dblrcp_rn_slowpath_v3
        .type           $__internal_0_$__cuda_sm20_dblrcp_rn_slowpath_v3,@function
        .size           $__internal_0_$__cuda_sm20_dblrcp_rn_slowpath_v3,($__internal_1_$__cuda_sm20_dsqrt_rn_f64_mediumpath_v1 - $__internal_0_$__cuda_sm20_dblrcp_rn_slowpath_v3)
$__internal_0_$__cuda_sm20_dblrcp_rn_slowpath_v3:
[----:B------:R-:W-:Y:S01]  /*42b0*/  DSETP.GTU.AND P0, PT, |R22|, +INF , PT ;  /* 0x7ff000001600742a */ /* 0x000fe20003f0c200 */
[----:B------:R-:W-:-:S13]  /*42c0*/  BSSY.RECONVERGENT B4, `(.L_x_65) ;  /* 0x0000022000047945 */ /* 0x000fda0003800200 */
[----:B------:R-:W-:Y:S05]  /*42d0*/  @P0 BRA `(.L_x_66) ;  /* 0x0000000000780947 */ /* 0x000fea0003800000 */
[----:B------:R-:W-:-:S04]  /*42e0*/  LOP3.LUT R27, R23, 0x7fffffff, RZ, 0xc0, !PT ;  /* 0x7fffffff171b7812 */ /* 0x000fc800078ec0ff */
[----:B------:R-:W-:-:S04]  /*42f0*/  IADD3 R24, PT, PT, R27, -0x1, RZ ;  /* 0xffffffff1b187810 */ /* 0x000fc80007ffe0ff */
[----:B------:R-:W-:-:S13]  /*4300*/  ISETP.GE.U32.AND P0, PT, R24, 0x7fefffff, PT ;  /* 0x7fefffff1800780c */ /* 0x000fda0003f06070 */
[----:B------:R-:W-:Y:S01]  /*4310*/  @P0 LOP3.LUT R25, R23, 0x7ff00000, RZ, 0x3c, !PT ;  /* 0x7ff0000017190812 */ /* 0x000fe200078e3cff */
[----:B------:R-:W-:Y:S01]  /*4320*/  @P0 IMAD.MOV.U32 R24, RZ, RZ, RZ ;  /* 0x000000ffff180224 */ /* 0x000fe200078e00ff */
[----:B------:R-:W-:Y:S06]  /*4330*/  @P0 BRA `(.L_x_67) ;  /* 0x0000000000680947 */ /* 0x000fec0003800000 */
[----:B------:R-:W-:-:S13]  /*4340*/  ISETP.GE.U32.AND P0, PT, R27, 0x1000001, PT ;  /* 0x010000011b00780c */ /* 0x000fda0003f06070 */
[----:B------:R-:W-:Y:S05]  /*4350*/  @!P0 BRA `(.L_x_68) ;  /* 0x0000000000348947 */ /* 0x000fea0003800000 */
[----:B------:R-:W-:Y:S01]  /*4360*/  IADD3 R29, PT, PT, R23, -0x3fe00000, RZ ;  /* 0xc0200000171d7810 */ /* 0x000fe20007ffe0ff */
[----:B------:R-:W-:-:S03]  /*4370*/  IMAD.MOV.U32 R28, RZ, RZ, R22 ;  /* 0x000000ffff1c7224 */ /* 0x000fc600078e0016 */
[----:B------:R-:W0:Y:S03]  /*4380*/  MUFU.RCP64H R27, R29 ;  /* 0x0000001d001b7308 */ /* 0x000e260000001800 */
[----:B0-----:R-:W-:-:S08]  /*4390*/  DFMA R24, -R28, R26, 1 ;  /* 0x3ff000001c18742b */ /* 0x001fd0000000011a */
[----:B------:R-:W-:-:S08]  /*43a0*/  DFMA R24, R24, R24, R24 ;  /* 0x000000181818722b */ /* 0x000fd00000000018 */
[----:B------:R-:W-:-:S08]  /*43b0*/  DFMA R24, R26, R24, R26 ;  /* 0x000000181a18722b */ /* 0x000fd0000000001a */
[----:B------:R-:W-:-:S08]  /*43c0*/  DFMA R26, -R28, R24, 1 ;  /* 0x3ff000001c1a742b */ /* 0x000fd00000000118 */
[----:B------:R-:W-:-:S08]  /*43d0*/  DFMA R24, R24, R26, R24 ;  /* 0x0000001a1818722b */ /* 0x000fd00000000018 */
[----:B------:R-:W-:-:S08]  /*43e0*/  DMUL R24, R24, 2.2250738585072013831e-308 ;  /* 0x0010000018187828 */ /* 0x000fd00000000000 */
[----:B------:R-:W-:-:S08]  /*43f0*/  DFMA R26, -R22, R24, 1 ;  /* 0x3ff00000161a742b */ /* 0x000fd00000000118 */
[----:B------:R-:W-:-:S08]  /*4400*/  DFMA R26, R26, R26, R26 ;  /* 0x0000001a1a1a722b */ /* 0x000fd0000000001a */
[----:B------:R-:W-:Y:S01]  /*4410*/  DFMA R24, R24, R26, R24 ;  /* 0x0000001a1818722b */ /* 0x000fe20000000018 */
[----:B------:R-:W-:Y:S10]  /*4420*/  BRA `(.L_x_67) ;  /* 0x00000000002c7947 */ /* 0x000ff40003800000 */
.L_x_68:
[----:B------:R-:W-:-:S06]  /*4430*/  DMUL R28, R22, 8.11296384146066816958e+31 ;  /* 0x46900000161c7828 */ /* 0x000fcc0000000000 */
[----:B------:R-:W0:Y:S02]  /*4440*/  MUFU.RCP64H R27, R29 ;  /* 0x0000001d001b7308 */ /* 0x000e240000001800 */
[----:B0-----:R-:W-:-:S08]  /*4450*/  DFMA R24, -R28, R26, 1 ;  /* 0x3ff000001c18742b */ /* 0x001fd0000000011a */
[----:B------:R-:W-:-:S08]  /*4460*/  DFMA R24, R24, R24, R24 ;  /* 0x000000181818722b */ /* 0x000fd00000000018 */
[----:B------:R-:W-:-:S08]  /*4470*/  DFMA R24, R26, R24, R26 ;  /* 0x000000181a18722b */ /* 0x000fd0000000001a */
[----:B------:R-:W-:-:S08]  /*4480*/  DFMA R26, -R28, R24, 1 ;  /* 0x3ff000001c1a742b */ /* 0x000fd00000000118 */
[----:B------:R-:W-:-:S08]  /*4490*/  DFMA R24, R24, R26, R24 ;  /* 0x0000001a1818722b */ /* 0x000fd00000000018 */
[----:B------:R-:W-:Y:S01]  /*44a0*/  DMUL R24, R24, 8.11296384146066816958e+31 ;  /* 0x4690000018187828 */ /* 0x000fe20000000000 */
[----:B------:R-:W-:Y:S10]  /*44b0*/  BRA `(.L_x_67) ;  /* 0x0000000000087947 */ /* 0x000ff40003800000 */
.L_x_66:
[----:B------:R-:W-:Y:S02]  /*44c0*/  LOP3.LUT R25, R23, 0x80000, RZ, 0xfc, !PT ;  /* 0x0008000017197812 */ /* 0x000fe400078efcff */
[----:B------:R-:W-:-:S07]  /*44d0*/  MOV R24, R22 ;  /* 0x0000001600187202 */ /* 0x000fce0000000f00 */
.L_x_67:
[----:B------:R-:W-:Y:S05]  /*44e0*/  BSYNC.RECONVERGENT B4 ;  /* 0x0000000000047941 */ /* 0x000fea0003800200 */
.L_x_65:
[----:B------:R-:W-:Y:S01]  /*44f0*/  IMAD.MOV.U32 R31, RZ, RZ, 0x0 ;  /* 0x00000000ff1f7424 */ /* 0x000fe200078e00ff */
[----:B------:R-:W-:Y:S01]  /*4500*/  MOV R29, R25 ;  /* 0x00000019001d7202 */ /* 0x000fe20000000f00 */
[----:B------:R-:W-:Y:S02]  /*4510*/  IMAD.MOV.U32 R28, RZ, RZ, R24 ;  /* 0x000000ffff1c7224 */ /* 0x000fe400078e0018 */
[----:B------:R-:W-:Y:S05]  /*4520*/  RET.REL.NODEC R30 `(_Z19heston_exact_kernelPfP17curandStateXORWOW) ;  /* 0xffffffb81eb47950 */ /* 0x000fea0003c3ffff */
        .weak           $__internal_1_$__cuda_sm20_dsqrt_rn_f64_mediumpath_v1
        .type           $__internal_1_$__cuda_sm20_dsqrt_rn_f64_mediumpath_v1,@function
        .size           $__internal_1_$__cuda_sm20_dsqrt_rn_f64_mediumpath_v1,($__internal_2_$__cuda_sm20_rcp_rn_f32_slowpath - $__internal_1_$__cuda_sm20_dsqrt_rn_f64_mediumpath_v1)
$__internal_1_$__cuda_sm20_dsqrt_rn_f64_mediumpath_v1:
[----:B------:R-:W-:Y:S01]  /*4530*/  ISETP.GE.U32.AND P0, PT, R4, -0x3400000, PT ;  /* 0xfcc000000400780c */ /* 0x000fe20003f06070 */
[----:B------:R-:W-:Y:S01]  /*4540*/  BSSY.RECONVERGENT B3, `(.L_x_69) ;  /* 0x0000026000037945 */ /* 0x000fe20003800200 */
[----:B------:R-:W-:Y:S01]  /*4550*/  MOV R23, R27 ;  /* 0x0000001b00177202 */ /* 0x000fe20000000f00 */
[----:B------:R-:W-:Y:S01]  /*4560*/  IMAD.MOV.U32 R27, RZ, RZ, R33 ;  /* 0x000000ffff1b7224 */ /* 0x000fe200078e0021 */
[----:B------:R-:W-:-:S09]  /*4570*/  MOV R4, R0 ;  /* 0x0000000000047202 */ /* 0x000fd20000000f00 */
[----:B------:R-:W-:Y:S05]  /*4580*/  @!P0 BRA `(.L_x_70) ;  /* 0x0000000000208947 */ /* 0x000fea0003800000 */
[----:B------:R-:W-:-:S10]  /*4590*/  DFMA.RM R24, R24, R26, R4 ;  /* 0x0000001a1818722b */ /* 0x000fd40000004004 */
[----:B------:R-:W-:-:S05]  /*45a0*/  IADD3 R4, P0, PT, R24, 0x1, RZ ;  /* 0x0000000118047810 */ /* 0x000fca0007f1e0ff */
[----:B------:R-:W-:-:S06]  /*45b0*/  IMAD.X R5, RZ, RZ, R25, P0 ;  /* 0x000000ffff057224 */ /* 0x000fcc00000e0619 */
[----:B------:R-:W-:-:S08]  /*45c0*/  DFMA.RP R22, -R24, R4, R22 ;  /* 0x000000041816722b */ /* 0x000fd00000008116 */
[----:B------:R-:W-:-:S06]  /*45d0*/  DSETP.GT.AND P0, PT, R22, RZ, PT ;  /* 0x000000ff1600722a */ /* 0x000fcc0003f04000 */
[----:B------:R-:W-:Y:S02]  /*45e0*/  FSEL R4, R4, R24, P0 ;  /* 0x0000001804047208 */ /* 0x000fe40000000000 */
[----:B------:R-:W-:Y:S01]  /*45f0*/  FSEL R5, R5, R25, P0 ;  /* 0x0000001905057208 */ /* 0x000fe20000000000 */
[----:B------:R-:W-:Y:S06]  /*4600*/  BRA `(.L_x_71) ;  /* 0x0000000000647947 */ /* 0x000fec0003800000 */
.L_x_70:
[----:B------:R-:W-:-:S14]  /*4610*/  DSETP.NE.AND P0, PT, R22, RZ, PT ;  /* 0x000000ff1600722a */ /* 0x000fdc0003f05000 */
[----:B------:R-:W-:Y:S05]  /*4620*/  @!P0 BRA `(.L_x_72) ;  /* 0x0000000000588947 */ /* 0x000fea0003800000 */
[----:B------:R-:W-:-:S13]  /*4630*/  ISETP.GE.AND P0, PT, R23, RZ, PT ;  /* 0x000000ff1700720c */ /* 0x000fda0003f06270 */
[----:B------:R-:W-:Y:S01]  /*4640*/  @!P0 MOV R4, 0x0 ;  /* 0x0000000000048802 */ /* 0x000fe20000000f00 */
[----:B------:R-:W-:Y:S01]  /*4650*/  @!P0 IMAD.MOV.U32 R5, RZ, RZ, -0x80000 ;  /* 0xfff80000ff058424 */ /* 0x000fe200078e00ff */
[----:B------:R-:W-:Y:S06]  /*4660*/  @!P0 BRA `(.L_x_71) ;  /* 0x00000000004c8947 */ /* 0x000fec0003800000 */
[----:B------:R-:W-:-:S13]  /*4670*/  ISETP.GT.AND P0, PT, R23, 0x7fefffff, PT ;  /* 0x7fefffff1700780c */ /* 0x000fda0003f04270 */
[----:B------:R-:W-:Y:S05]  /*4680*/  @P0 BRA `(.L_x_72) ;  /* 0x0000000000400947 */ /* 0x000fea0003800000 */
[----:B------:R-:W-:Y:S01]  /*4690*/  DMUL R26, R22, 8.11296384146066816958e+31 ;  /* 0x46900000161a7828 */ /* 0x000fe20000000000 */
[----:B------:R-:W-:Y:S01]  /*46a0*/  MOV R24, RZ ;  /* 0x000000ff00187202 */ /* 0x000fe20000000f00 */
[----:B------:R-:W-:Y:S01]  /*46b0*/  IMAD.MOV.U32 R4, RZ, RZ, 0x0 ;  /* 0x00000000ff047424 */ /* 0x000fe200078e00ff */
[----:B------:R-:W-:-:S03]  /*46c0*/  MOV R5, 0x3fd80000 ;  /* 0x3fd8000000057802 */ /* 0x000fc60000000f00 */
[----:B------:R-:W0:Y:S02]  /*46d0*/  MUFU.RSQ64H R25, R27 ;  /* 0x0000001b00197308 */ /* 0x000e240000001c00 */
[----:B0-----:R-:W-:-:S08]  /*46e0*/  DMUL R22, R24, R24 ;  /* 0x0000001818167228 */ /* 0x001fd00000000000 */
[----:B------:R-:W-:-:S08]  /*46f0*/  DFMA R22, R26, -R22, 1 ;  /* 0x3ff000001a16742b */ /* 0x000fd00000000816 */
[----:B------:R-:W-:Y:S02]  /*4700*/  DFMA R4, R22, R4, 0.5 ;  /* 0x3fe000001604742b */ /* 0x000fe40000000004 */
[----:B------:R-:W-:-:S08]  /*4710*/  DMUL R22, R24, R22 ;  /* 0x0000001618167228 */ /* 0x000fd00000000000 */
[----:B------:R-:W-:-:S08]  /*4720*/  DFMA R22, R4, R22, R24 ;  /* 0x000000160416722b */ /* 0x000fd00000000018 */
[----:B------:R-:W-:Y:S02]  /*4730*/  DMUL R4, R26, R22 ;  /* 0x000000161a047228 */ /* 0x000fe40000000000 */
[----:B------:R-:W-:-:S06]  /*4740*/  VIADD R23, R23, 0xfff00000 ;  /* 0xfff0000017177836 */ /* 0x000fcc0000000000 */
[----:B------:R-:W-:-:S08]  /*4750*/  DFMA R24, R4, -R4, R26 ;  /* 0x800000040418722b */ /* 0x000fd0000000001a */
[----:B------:R-:W-:-:S10]  /*4760*/  DFMA R4, R22, R24, R4 ;  /* 0x000000181604722b */ /* 0x000fd40000000004 */
[----:B------:R-:W-:Y:S01]  /*4770*/  IADD3 R5, PT, PT, R5, -0x3500000, RZ ;  /* 0xfcb0000005057810 */ /* 0x000fe20007ffe0ff */
[----:B------:R-:W-:Y:S06]  /*4780*/  BRA `(.L_x_71) ;  /* 0x0000000000047947 */ /* 0x000fec0003800000 */
.L_x_72:
[----:B------:R-:W-:-:S11]  /*4790*/  DADD R4, R22, R22 ;  /* 0x0000000016047229 */ /* 0x000fd60000000016 */
.L_x_71:
[----:B------:R-:W-:Y:S05]  /*47a0*/  BSYNC.RECONVERGENT B3 ;  /* 0x0000000000037941 */ /* 0x000fea0003800200 */
.L_x_69:
[----:B------:R-:W-:Y:S01]  /*47b0*/  MOV R25, R5 ;  /* 0x0000000500197202 */ /* 0x000fe20000000f00 */
[----:B------:R-:W-:Y:S02]  /*47c0*/  HFMA2 R5, -RZ, RZ, 0, 0 ;  /* 0x00000000ff057431 */ /* 0x000fe400000001ff */
[----:B------:R-:W-:Y:S02]  /*47d0*/  IMAD.MOV.U32 R24, RZ, RZ, R4 ;  /* 0x000000ffff187224 */ /* 0x000fe400078e0004 */
[----:B------:R-:W-:-:S04]  /*47e0*/  IMAD.MOV.U32 R4, RZ, RZ, R2 ;  /* 0x000000ffff047224 */ /* 0x000fc800078e0002 */
[----:B------:R-:W-:Y:S05]  /*47f0*/  RET.REL.NODEC R4 `(_Z19heston_exact_kernelPfP17curandStateXORWOW) ;  /* 0xffffffb804007950 */ /* 0x000fea0003c3ffff */
        .weak           $__internal_2_$__cuda_sm20_rcp_rn_f32_slowpath
        .type           $__internal_2_$__cuda_sm20_rcp_rn_f32_slowpath,@function
        .size           $__internal_2_$__cuda_sm20_rcp_rn_f32_slowpath,($__internal_3_$__cuda_sm20_sqrt_rn_f32_slowpath - $__internal_2_$__cuda_sm20_rcp_rn_f32_slowpath)
$__internal_2_$__cuda_sm20_rcp_rn_f32_slowpath:
[----:B------:R-:W-:Y:S01]  /*4800*/  IMAD.SHL.U32 R2, R0, 0x2, RZ ;  /* 0x0000000200027824 */ /* 0x000fe200078e00ff */
[----:B------:R-:W-:Y:S04]  /*4810*/  BSSY.RECONVERGENT B2, `(.L_x_73) ;  /* 0x0000030000027945 */ /* 0x000fe80003800200 */
[----:B------:R-:W-:-:S04]  /*4820*/  SHF.R.U32.HI R25, RZ, 0x18, R2 ;  /* 0x00000018ff197819 */ /* 0x000fc80000011602 */
[----:B------:R-:W-:-:S13]  /*4830*/  ISETP.NE.U32.AND P0, PT, R25, RZ, PT ;  /* 0x000000ff1900720c */ /* 0x000fda0003f05070 */
[----:B------:R-:W-:Y:S05]  /*4840*/  @P0 BRA `(.L_x_74) ;  /* 0x0000000000280947 */ /* 0x000fea0003800000 */
[----:B------:R-:W-:-:S04]  /*4850*/  SHF.L.U32 R2, R0, 0x1, RZ ;  /* 0x0000000100027819 */ /* 0x000fc800000006ff */
[----:B------:R-:W-:-:S13]  /*4860*/  ISETP.NE.AND P0, PT, R2, RZ, PT ;  /* 0x000000ff0200720c */ /* 0x000fda0003f05270 */
[----:B------:R-:W-:Y:S01]  /*4870*/  @P0 FFMA R23, R0, 1.84467440737095516160e+19, RZ ;  /* 0x5f80000000170823 */ /* 0x000fe200000000ff */
[----:B------:R-:W-:Y:S08]  /*4880*/  @!P0 MUFU.RCP R5, R0 ;  /* 0x0000000000058308 */ /* 0x000ff00000001000 */
[----:B------:R-:W0:Y:S02]  /*4890*/  @P0 MUFU.RCP R2, R23 ;  /* 0x0000001700020308 */ /* 0x000e240000001000 */
[----:B0-----:R-:W-:-:S04]  /*48a0*/  @P0 FFMA R25, R23, R2, -1 ;  /* 0xbf80000017190423 */ /* 0x001fc80000000002 */
[----:B------:R-:W-:-:S04]  /*48b0*/  @P0 FADD.FTZ R25, -R25, -RZ ;  /* 0x800000ff19190221 */ /* 0x000fc80000010100 */
[----:B------:R-:W-:-:S04]  /*48c0*/  @P0 FFMA R2, R2, R25, R2 ;  /* 0x0000001902020223 */ /* 0x000fc80000000002 */
[----:B------:R-:W-:Y:S01]  /*48d0*/  @P0 FFMA R5, R2, 1.84467440737095516160e+19, RZ ;  /* 0x5f80000002050823 */ /* 0x000fe200000000ff */
[----:B------:R-:W-:Y:S06]  /*48e0*/  BRA `(.L_x_75) ;  /* 0x0000000000887947 */ /* 0x000fec0003800000 */
.L_x_74:
[----:B------:R-:W-:-:S05]  /*48f0*/  VIADD R27, R25, 0xffffff03 ;  /* 0xffffff03191b7836 */ /* 0x000fca0000000000 */
[----:B------:R-:W-:-:S13]  /*4900*/  ISETP.GT.U32.AND P0, PT, R27, 0x1, PT ;  /* 0x000000011b00780c */ /* 0x000fda0003f04070 */
[----:B------:R-:W-:Y:S05]  /*4910*/  @P0 BRA `(.L_x_76) ;  /* 0x0000000000780947 */ /* 0x000fea0003800000 */
[----:B------:R-:W-:Y:S02]  /*4920*/  LOP3.LUT R2, R0, 0x7fffff, RZ, 0xc0, !PT ;  /* 0x007fffff00027812 */ /* 0x000fe400078ec0ff */
[----:B------:R-:W-:Y:S02]  /*4930*/  MOV R28, 0x3 ;  /* 0x00000003001c7802 */ /* 0x000fe40000000f00 */
[----:B------:R-:W-:Y:S02]  /*4940*/  LOP3.LUT R2, R2, 0x3f800000, RZ, 0xfc, !PT ;  /* 0x3f80000002027812 */ /* 0x000fe400078efcff */
[----:B------:R-:W-:Y:S02]  /*4950*/  SHF.L.U32 R28, R28, R27, RZ ;  /* 0x0000001b1c1c7219 */ /* 0x000fe400000006ff */
[----:B------:R-:W0:Y:S02]  /*4960*/  MUFU.RCP R5, R2 ;  /* 0x0000000200057308 */ /* 0x000e240000001000 */
[----:B0-----:R-:W-:-:S04]  /*4970*/  FFMA R23, R2, R5, -1 ;  /* 0xbf80000002177423 */ /* 0x001fc80000000005 */
[----:B------:R-:W-:-:S04]  /*4980*/  FADD.FTZ R26, -R23, -RZ ;  /* 0x800000ff171a7221 */ /* 0x000fc80000010100 */
[CCC-:B------:R-:W-:Y:S01]  /*4990*/  FFMA.RM R23, R5.reuse, R26.reuse, R5.reuse ;  /* 0x0000001a05177223 */ /* 0x1c0fe20000004005 */
[----:B------:R-:W-:-:S04]  /*49a0*/  FFMA.RP R26, R5, R26, R5 ;  /* 0x0000001a051a7223 */ /* 0x000fc80000008005 */
[C---:B------:R-:W-:Y:S02]  /*49b0*/  LOP3.LUT R5, R23.reuse, 0x7fffff, RZ, 0xc0, !PT ;  /* 0x007fffff17057812 */ /* 0x040fe400078ec0ff */
[----:B------:R-:W-:Y:S02]  /*49c0*/  FSETP.NEU.FTZ.AND P0, PT, R23, R26, PT ;  /* 0x0000001a1700720b */ /* 0x000fe40003f1d000 */
[----:B------:R-:W-:Y:S02]  /*49d0*/  LOP3.LUT R5, R5, 0x800000, RZ, 0xfc, !PT ;  /* 0x0080000005057812 */ /* 0x000fe400078efcff */
[----:B------:R-:W-:Y:S02]  /*49e0*/  SEL R23, RZ, 0xffffffff, !P0 ;  /* 0xffffffffff177807 */ /* 0x000fe40004000000 */
[----:B------:R-:W-:-:S03]  /*49f0*/  LOP3.LUT R28, R28, R5, RZ, 0xc0, !PT ;  /* 0x000000051c1c7212 */ /* 0x000fc600078ec0ff */
[----:B------:R-:W-:Y:S01]  /*4a00*/  IMAD.MOV R2, RZ, RZ, -R23 ;  /* 0x000000ffff027224 */ /* 0x000fe200078e0a17 */
[----:B------:R-:W-:-:S04]  /*4a10*/  SHF.R.U32.HI R28, RZ, R27, R28 ;  /* 0x0000001bff1c7219 */ /* 0x000fc8000001161c */
[----:B------:R-:W-:Y:S02]  /*4a20*/  LOP3.LUT P1, RZ, R2, R27, R5, 0xf8, !PT ;  /* 0x0000001b02ff7212 */ /* 0x000fe4000782f805 */
[C---:B------:R-:W-:Y:S02]  /*4a30*/  LOP3.LUT P0, RZ, R28.reuse, 0x1, RZ, 0xc0, !PT ;  /* 0x000000011cff7812 */ /* 0x040fe4000780c0ff */
[----:B------:R-:W-:-:S04]  /*4a40*/  LOP3.LUT P2, RZ, R28, 0x2, RZ, 0xc0, !PT ;  /* 0x000000021cff7812 */ /* 0x000fc8000784c0ff */
[----:B------:R-:W-:Y:S02]  /*4a50*/  PLOP3.LUT P0, PT, P0, P1, P2, 0xe0, 0x0 ;  /* 0x000000000000781c */ /* 0x000fe40000703c20 */
[----:B------:R-:W-:Y:S02]  /*4a60*/  LOP3.LUT P1, RZ, R0, 0x7fffff, RZ, 0xc0, !PT ;  /* 0x007fffff00ff7812 */ /* 0x000fe4000782c0ff */
[----:B------:R-:W-:-:S04]  /*4a70*/  SEL R2, RZ, 0x1, !P0 ;  /* 0x00000001ff027807 */ /* 0x000fc80004000000 */
[----:B------:R-:W-:-:S04]  /*4a80*/  IADD3 R2, PT, PT, -R2, RZ, RZ ;  /* 0x000000ff02027210 */ /* 0x000fc80007ffe1ff */
[----:B------:R-:W-:Y:S01]  /*4a90*/  ISETP.GE.AND P0, PT, R2, RZ, PT ;  /* 0x000000ff0200720c */ /* 0x000fe20003f06270 */
[----:B------:R-:W-:-:S05]  /*4aa0*/  VIADD R2, R25, 0xffffff04 ;  /* 0xffffff0419027836 */ /* 0x000fca0000000000 */
[----:B------:R-:W-:-:S07]  /*4ab0*/  SHF.R.U32.HI R5, RZ, R2, R5 ;  /* 0x00000002ff057219 */ /* 0x000fce0000011605 */
[----:B------:R-:W-:-:S05]  /*4ac0*/  @!P0 IADD3 R5, PT, PT, R5, 0x1, RZ ;  /* 0x0000000105058810 */ /* 0x000fca0007ffe0ff */
[----:B------:R-:W-:-:S05]  /*4ad0*/  @!P1 IMAD.SHL.U32 R5, R5, 0x2, RZ ;  /* 0x0000000205059824 */ /* 0x000fca00078e00ff */
[----:B------:R-:W-:Y:S01]  /*4ae0*/  LOP3.LUT R5, R5, 0x80000000, R0, 0xf8, !PT ;  /* 0x8000000005057812 */ /* 0x000fe200078ef800 */
[----:B------:R-:W-:Y:S06]  /*4af0*/  BRA `(.L_x_75) ;  /* 0x0000000000047947 */ /* 0x000fec0003800000 */
.L_x_76:
[----:B------:R0:W1:Y:S02]  /*4b00*/  MUFU.RCP R5, R0 ;  /* 0x0000000000057308 */ /* 0x0000640000001000 */
.L_x_75:
[----:B------:R-:W-:Y:S05]  /*4b10*/  BSYNC.RECONVERGENT B2 ;  /* 0x0000000000027941 */ /* 0x000fea0003800200 */
.L_x_73:
[----:B------:R-:W-:-:S04]  /*4b20*/  HFMA2 R25, -RZ, RZ, 0, 0 ;  /* 0x00000000ff197431 */ /* 0x000fc800000001ff */
[----:B01----:R-:W-:Y:S05]  /*4b30*/  RET.REL.NODEC R24 `(_Z19heston_exact_kernelPfP17curandStateXORWOW) ;  /* 0xffffffb418307950 */ /* 0x003fea0003c3ffff */
        .weak           $__internal_3_$__cuda_sm20_sqrt_rn_f32_slowpath
        .type           $__internal_3_$__cuda_sm20_sqrt_rn_f32_slowpath,@function
        .size           $__internal_3_$__cuda_sm20_sqrt_rn_f32_slowpath,($__internal_4_$__cuda_sm3x_div_rn_noftz_f32_slowpath - $__internal_3_$__cuda_sm20_sqrt_rn_f32_slowpath)
$__internal_3_$__cuda_sm20_sqrt_rn_f32_slowpath:
[----:B------:R-:W-:-:S13]  /*4b40*/  LOP3.LUT P0, RZ, R0, 0x7fffffff, RZ, 0xc0, !PT ;  /* 0x7fffffff00ff7812 */ /* 0x000fda000780c0ff */
[----:B------:R-:W-:Y:S01]  /*4b50*/  @!P0 IMAD.MOV.U32 R2, RZ, RZ, R0 ;  /* 0x000000ffff028224 */ /* 0x000fe200078e0000 */
[----:B------:R-:W-:Y:S06]  /*4b60*/  @!P0 BRA `(.L_x_77) ;  /* 0x0000000000408947 */ /* 0x000fec0003800000 */
[----:B------:R-:W-:-:S13]  /*4b70*/  FSETP.GEU.FTZ.AND P0, PT, R0, RZ, PT ;  /* 0x000000ff0000720b */ /* 0x000fda0003f1e000 */
[----:B------:R-:W-:Y:S01]  /*4b80*/  @!P0 MOV R2, 0x7fffffff ;  /* 0x7fffffff00028802 */ /* 0x000fe20000000f00 */
[----:B------:R-:W-:Y:S06]  /*4b90*/  @!P0 BRA `(.L_x_77) ;  /* 0x0000000000348947 */ /* 0x000fec0003800000 */
[----:B------:R-:W-:-:S13]  /*4ba0*/  FSETP.GTU.FTZ.AND P0, PT, |R0|, +INF , PT ;  /* 0x7f8000000000780b */ /* 0x000fda0003f1c200 */
[----:B------:R-:W-:Y:S01]  /*4bb0*/  @P0 FADD.FTZ R2, R0, 1 ;  /* 0x3f80000000020421 */ /* 0x000fe20000010000 */
[----:B------:R-:W-:Y:S06]  /*4bc0*/  @P0 BRA `(.L_x_77) ;  /* 0x0000000000280947 */ /* 0x000fec0003800000 */
[----:B------:R-:W-:-:S13]  /*4bd0*/  FSETP.NEU.FTZ.AND P0, PT, |R0|, +INF , PT ;  /* 0x7f8000000000780b */ /* 0x000fda0003f1d200 */
[----:B------:R-:W-:-:S04]  /*4be0*/  @P0 FFMA R3, R0, 1.84467440737095516160e+19, RZ ;  /* 0x5f80000000030823 */ /* 0x000fc800000000ff */
[----:B------:R-:W0:Y:S02]  /*4bf0*/  @P0 MUFU.RSQ R2, R3 ;  /* 0x0000000300020308 */ /* 0x000e240000001400 */
[----:B0-----:R-:W-:Y:S01]  /*4c00*/  @P0 FMUL.FTZ R26, R3, R2 ;  /* 0x00000002031a0220 */ /* 0x001fe20000410000 */
[----:B------:R-:W-:Y:S01]  /*4c10*/  @P0 FMUL.FTZ R27, R2, 0.5 ;  /* 0x3f000000021b0820 */ /* 0x000fe20000410000 */
[----:B------:R-:W-:Y:S02]  /*4c20*/  @!P0 IMAD.MOV.U32 R2, RZ, RZ, R0 ;  /* 0x000000ffff028224 */ /* 0x000fe400078e0000 */
[----:B------:R-:W-:-:S04]  /*4c30*/  @P0 FADD.FTZ R25, -R26, -RZ ;  /* 0x800000ff1a190221 */ /* 0x000fc80000010100 */
[----:B------:R-:W-:-:S04]  /*4c40*/  @P0 FFMA R25, R26, R25, R3 ;  /* 0x000000191a190223 */ /* 0x000fc80000000003 */
[----:B------:R-:W-:-:S04]  /*4c50*/  @P0 FFMA R25, R25, R27, R26 ;  /* 0x0000001b19190223 */ /* 0x000fc8000000001a */
[----:B------:R-:W-:-:S07]  /*4c60*/  @P0 FMUL.FTZ R2, R25, 2.3283064365386962891e-10 ;  /* 0x2f80000019020820 */ /* 0x000fce0000410000 */
.L_x_77:
[----:B------:R-:W-:Y:S01]  /*4c70*/  HFMA2 R3, -RZ, RZ, 0, 0 ;  /* 0x00000000ff037431 */ /* 0x000fe200000001ff */
[----:B------:R-:W-:Y:S01]  /*4c80*/  MOV R0, R2 ;  /* 0x0000000200007202 */ /* 0x000fe20000000f00 */
[----:B------:R-:W-:-:S04]  /*4c90*/  IMAD.MOV.U32 R2, RZ, RZ, R28 ;  /* 0x000000ffff027224 */ /* 0x000fc800078e001c */
[----:B------:R-:W-:Y:S05]  /*4ca0*/  RET.REL.NODEC R2 `(_Z19heston_exact_kernelPfP17curandStateXORWOW) ;  /* 0xffffffb002d47950 */ /* 0x000fea0003c3ffff */
        .weak           $__internal_4_$__cuda_sm3x_div_rn_noftz_f32_slowpath
        .type           $__internal_4_$__cuda_sm3x_div_rn_noftz_f32_slowpath,@function
        .size           $__internal_4_$__cuda_sm3x_div_rn_noftz_f32_slowpath,(.L_x_103 - $__internal_4_$__cuda_sm3x_div_rn_noftz_f32_slowpath)
$__internal_4_$__cuda_sm3x_div_rn_noftz_f32_slowpath:
[----:B------:R-:W-:Y:S01]  /*4cb0*/  SHF.R.U32.HI R6, RZ, 0x17, R3 ;  /* 0x00000017ff067819 */ /* 0x000fe20000011603 */
[----:B------:R-:W-:Y:S01]  /*4cc0*/  BSSY.RECONVERGENT B1, `(.L_x_78) ;  /* 0x0000062000017945 */ /* 0x000fe20003800200 */
[----:B------:R-:W-:Y:S02]  /*4cd0*/  SHF.R.U32.HI R4, RZ, 0x17, R0 ;  /* 0x00000017ff047819 */ /* 0x000fe40000011600 */
[----:B------:R-:W-:Y:S02]  /*4ce0*/  LOP3.LUT R24, R6, 0xff, RZ, 0xc0, !PT ;  /* 0x000000ff06187812 */ /* 0x000fe400078ec0ff */
[----:B------:R-:W-:-:S03]  /*4cf0*/  LOP3.LUT R22, R4, 0xff, RZ, 0xc0, !PT ;  /* 0x000000ff04167812 */ /* 0x000fc600078ec0ff */
[----:B------:R-:W-:Y:S01]  /*4d00*/  VIADD R7, R24, 0xffffffff ;  /* 0xffffffff18077836 */ /* 0x000fe20000000000 */
[----:B------:R-:W-:-:S04]  /*4d10*/  IADD3 R6, PT, PT, R22, -0x1, RZ ;  /* 0xffffffff16067810 */ /* 0x000fc80007ffe0ff */
[----:B------:R-:W-:-:S04]  /*4d20*/  ISETP.GT.U32.AND P0, PT, R7, 0xfd, PT ;  /* 0x000000fd0700780c */ /* 0x000fc80003f04070 */
[----:B------:R-:W-:-:S13]  /*4d30*/  ISETP.GT.U32.OR P0, PT, R6, 0xfd, P0 ;  /* 0x000000fd0600780c */ /* 0x000fda0000704470 */
[----:B------:R-:W-:Y:S01]  /*4d40*/  @!P0 IMAD.MOV.U32 R4, RZ, RZ, RZ ;  /* 0x000000ffff048224 */ /* 0x000fe200078e00ff */
[----:B------:R-:W-:Y:S06]  /*4d50*/  @!P0 BRA `(.L_x_79) ;  /* 0x00000000005c8947 */ /* 0x000fec0003800000 */
[----:B------:R-:W-:Y:S02]  /*4d60*/  FSETP.GTU.FTZ.AND P0, PT, |R0|, +INF , PT ;  /* 0x7f8000000000780b */ /* 0x000fe40003f1c200 */
[----:B------:R-:W-:-:S04]  /*4d70*/  FSETP.GTU.FTZ.AND P1, PT, |R3|, +INF , PT ;  /* 0x7f8000000300780b */ /* 0x000fc80003f3c200 */
[----:B------:R-:W-:-:S13]  /*4d80*/  PLOP3.LUT P0, PT, P0, P1, PT, 0xf8, 0x8f ;  /* 0x00000000008f781c */ /* 0x000fda0000703f70 */
[----:B------:R-:W-:Y:S05]  /*4d90*/  @P0 BRA `(.L_x_80) ;  /* 0x00000004004c0947 */ /* 0x000fea0003800000 */
[----:B------:R-:W-:-:S13]  /*4da0*/  LOP3.LUT P0, RZ, R3, 0x7fffffff, R0, 0xc8, !PT ;  /* 0x7fffffff03ff7812 */ /* 0x000fda000780c800 */
[----:B------:R-:W-:Y:S05]  /*4db0*/  @!P0 BRA `(.L_x_81) ;  /* 0x00000004003c8947 */ /* 0x000fea0003800000 */
[C---:B------:R-:W-:Y:S02]  /*4dc0*/  FSETP.NEU.FTZ.AND P3, PT, |R0|.reuse, +INF , PT ;  /* 0x7f8000000000780b */ /* 0x040fe40003f7d200 */
[----:B------:R-:W-:Y:S02]  /*4dd0*/  FSETP.NEU.FTZ.AND P1, PT, |R3|, +INF , PT ;  /* 0x7f8000000300780b */ /* 0x000fe40003f3d200 */
[----:B------:R-:W-:-:S11]  /*4de0*/  FSETP.NEU.FTZ.AND P0, PT, |R0|, +INF , PT ;  /* 0x7f8000000000780b */ /* 0x000fd60003f1d200 */
[----:B------:R-:W-:Y:S05]  /*4df0*/  @!P1 BRA !P3, `(.L_x_81) ;  /* 0x00000004002c9947 */ /* 0x000fea0005800000 */
[----:B------:R-:W-:-:S04]  /*4e00*/  LOP3.LUT P3, RZ, R0, 0x7fffffff, RZ, 0xc0, !PT ;  /* 0x7fffffff00ff7812 */ /* 0x000fc8000786c0ff */
[----:B------:R-:W-:-:S13]  /*4e10*/  PLOP3.LUT P1, PT, P1, P3, PT, 0x2f, 0xf2 ;  /* 0x0000000000f2781c */ /* 0x000fda0000f26577 */
[----:B------:R-:W-:Y:S05]  /*4e20*/  @P1 BRA `(.L_x_82) ;  /* 0x0000000400181947 */ /* 0x000fea0003800000 */
[----:B------:R-:W-:-:S04]  /*4e30*/  LOP3.LUT P1, RZ, R3, 0x7fffffff, RZ, 0xc0, !PT ;  /* 0x7fffffff03ff7812 */ /* 0x000fc8000782c0ff */
[----:B------:R-:W-:-:S13]  /*4e40*/  PLOP3.LUT P0, PT, P0, P1, PT, 0x2f, 0xf2 ;  /* 0x0000000000f2781c */ /* 0x000fda0000702577 */
[----:B------:R-:W-:Y:S05]  /*4e50*/  @P0 BRA `(.L_x_83) ;  /* 0x0000000400000947 */ /* 0x000fea0003800000 */
[----:B------:R-:W-:Y:S02]  /*4e60*/  ISETP.GE.AND P0, PT, R6, RZ, PT ;  /* 0x000000ff0600720c */ /* 0x000fe40003f06270 */
[----:B------:R-:W-:-:S11]  /*4e70*/  ISETP.GE.AND P1, PT, R7, RZ, PT ;  /* 0x000000ff0700720c */ /* 0x000fd60003f26270 */
[----:B------:R-:W-:Y:S01]  /*4e80*/  @P0 MOV R4, RZ ;  /* 0x000000ff00040202 */ /* 0x000fe20000000f00 */
[----:B------:R-:W-:Y:S02]  /*4e90*/  @!P0 IMAD.MOV.U32 R4, RZ, RZ, -0x40 ;  /* 0xffffffc0ff048424 */ /* 0x000fe400078e00ff */
[----:B------:R-:W-:Y:S01]  /*4ea0*/  @!P0 FFMA R0, R0, 1.84467440737095516160e+19, RZ ;  /* 0x5f80000000008823 */ /* 0x000fe200000000ff */
[----:B------:R-:W-:Y:S02]  /*4eb0*/  @!P1 FFMA R3, R3, 1.84467440737095516160e+19, RZ ;  /* 0x5f80000003039823 */ /* 0x000fe400000000ff */
[----:B------:R-:W-:-:S07]  /*4ec0*/  @!P1 IADD3 R4, PT, PT, R4, 0x40, RZ ;  /* 0x0000004004049810 */ /* 0x000fce0007ffe0ff */
.L_x_79:
[----:B------:R-:W-:Y:S01]  /*4ed0*/  LEA R6, R24, 0xc0800000, 0x17 ;  /* 0xc080000018067811 */ /* 0x000fe200078eb8ff */
[----:B------:R-:W-:Y:S04]  /*4ee0*/  BSSY.RECONVERGENT B2, `(.L_x_84) ;  /* 0x0000036000027945 */ /* 0x000fe80003800200 */
[----:B------:R-:W-:Y:S01]  /*4ef0*/  IMAD.IADD R6, R3, 0x1, -R6 ;  /* 0x0000000103067824 */ /* 0x000fe200078e0a06 */
[----:B------:R-:W-:-:S03]  /*4f00*/  IADD3 R3, PT, PT, R22, -0x7f, RZ ;  /* 0xffffff8116037810 */ /* 0x000fc60007ffe0ff */
[----:B------:R-:W0:Y:S01]  /*4f10*/  MUFU.RCP R7, R6 ;  /* 0x0000000600077308 */ /* 0x000e220000001000 */
[----:B------:R-:W-:Y:S01]  /*4f20*/  FADD.FTZ R23, -R6, -RZ ;  /* 0x800000ff06177221 */ /* 0x000fe20000010100 */
[----:B------:R-:W-:-:S03]  /*4f30*/  IMAD R0, R3, -0x800000, R0 ;  /* 0xff80000003007824 */ /* 0x000fc600078e0200 */
[----:B0-----:R-:W-:-:S04]  /*4f40*/  FFMA R22, R7, R23, 1 ;  /* 0x3f80000007167423 */ /* 0x001fc80000000017 */
[----:B------:R-:W-:-:S04]  /*4f50*/  FFMA R26, R7, R22, R7 ;  /* 0x00000016071a7223 */ /* 0x000fc80000000007 */
[----:B------:R-:W-:-:S04]  /*4f60*/  FFMA R7, R0, R26, RZ ;  /* 0x0000001a00077223 */ /* 0x000fc800000000ff */
[----:B------:R-:W-:-:S04]  /*4f70*/  FFMA R22, R23, R7, R0 ;  /* 0x0000000717167223 */ /* 0x000fc80000000000 */
[----:B------:R-:W-:Y:S01]  /*4f80*/  FFMA R25, R26, R22, R7 ;  /* 0x000000161a197223 */ /* 0x000fe20000000007 */
[----:B------:R-:W-:-:S03]  /*4f90*/  IADD3 R7, PT, PT, R3, 0x7f, -R24 ;  /* 0x0000007f03077810 */ /* 0x000fc60007ffe818 */
[----:B------:R-:W-:Y:S02]  /*4fa0*/  FFMA R22, R23, R25, R0 ;  /* 0x0000001917167223 */ /* 0x000fe40000000000 */
[----:B------:R-:W-:Y:S02]  /*4fb0*/  IMAD.IADD R7, R7, 0x1, R4 ;  /* 0x0000000107077824 */ /* 0x000fe400078e0204 */
[----:B------:R-:W-:-:S05]  /*4fc0*/  FFMA R0, R26, R22, R25 ;  /* 0x000000161a007223 */ /* 0x000fca0000000019 */
[----:B------:R-:W-:-:S04]  /*4fd0*/  SHF.R.U32.HI R3, RZ, 0x17, R0 ;  /* 0x00000017ff037819 */ /* 0x000fc80000011600 */
[----:B------:R-:W-:-:S04]  /*4fe0*/  LOP3.LUT R3, R3, 0xff, RZ, 0xc0, !PT ;  /* 0x000000ff03037812 */ /* 0x000fc800078ec0ff */
[----:B------:R-:W-:-:S05]  /*4ff0*/  IADD3 R23, PT, PT, R3, R7, RZ ;  /* 0x0000000703177210 */ /* 0x000fca0007ffe0ff */
[----:B------:R-:W-:-:S05]  /*5000*/  VIADD R3, R23, 0xffffffff ;  /* 0xffffffff17037836 */ /* 0x000fca0000000000 */
[----:B------:R-:W-:-:S13]  /*5010*/  ISETP.GE.U32.AND P0, PT, R3, 0xfe, PT ;  /* 0x000000fe0300780c */ /* 0x000fda0003f06070 */
[----:B------:R-:W-:Y:S05]  /*5020*/  @!P0 BRA `(.L_x_85) ;  /* 0x0000000000808947 */ /* 0x000fea0003800000 */
[----:B------:R-:W-:-:S13]  /*5030*/  ISETP.GT.AND P0, PT, R23, 0xfe, PT ;  /* 0x000000fe1700780c */ /* 0x000fda0003f04270 */
[----:B------:R-:W-:Y:S05]  /*5040*/  @P0 BRA `(.L_x_86) ;  /* 0x00000000006c0947 */ /* 0x000fea0003800000 */
[----:B------:R-:W-:-:S13]  /*5050*/  ISETP.GE.AND P0, PT, R23, 0x1, PT ;  /* 0x000000011700780c */ /* 0x000fda0003f06270 */
[----:B------:R-:W-:Y:S05]  /*5060*/  @P0 BRA `(.L_x_87) ;  /* 0x0000000000740947 */ /* 0x000fea0003800000 */
[----:B------:R-:W-:Y:S02]  /*5070*/  ISETP.GE.AND P0, PT, R23, -0x18, PT ;  /* 0xffffffe81700780c */ /* 0x000fe40003f06270 */
[----:B------:R-:W-:-:S11]  /*5080*/  LOP3.LUT R0, R0, 0x80000000, RZ, 0xc0, !PT ;  /* 0x8000000000007812 */ /* 0x000fd600078ec0ff */
[----:B------:R-:W-:Y:S05]  /*5090*/  @!P0 BRA `(.L_x_87) ;  /* 0x0000000000688947 */ /* 0x000fea0003800000 */
[CCC-:B------:R-:W-:Y:S01]  /*50a0*/  FFMA.RZ R3, R26.reuse, R22.reuse, R25.reuse ;  /* 0x000000161a037223 */ /* 0x1c0fe2000000c019 */
[C---:B------:R-:W-:Y:S01]  /*50b0*/  IADD3 R7, PT, PT, R23.reuse, 0x20, RZ ;  /* 0x0000002017077810 */ /* 0x040fe20007ffe0ff */
[CCC-:B------:R-:W-:Y:S01]  /*50c0*/  FFMA.RM R4, R26.reuse, R22.reuse, R25.reuse ;  /* 0x000000161a047223 */ /* 0x1c0fe20000004019 */
[----:B------:R-:W-:Y:S02]  /*50d0*/  ISETP.NE.AND P3, PT, R23, RZ, PT ;  /* 0x000000ff1700720c */ /* 0x000fe40003f65270 */
[----:B------:R-:W-:Y:S01]  /*50e0*/  LOP3.LUT R6, R3, 0x7fffff, RZ, 0xc0, !PT ;  /* 0x007fffff03067812 */ /* 0x000fe200078ec0ff */
[----:B------:R-:W-:Y:S01]  /*50f0*/  FFMA.RP R3, R26, R22, R25 ;  /* 0x000000161a037223 */ /* 0x000fe20000008019 */
[----:B------:R-:W-:Y:S01]  /*5100*/  IMAD.MOV R22, RZ, RZ, -R23 ;  /* 0x000000ffff167224 */ /* 0x000fe200078e0a17 */
[----:B------:R-:W-:Y:S02]  /*5110*/  ISETP.NE.AND P1, PT, R23, RZ, PT ;  /* 0x000000ff1700720c */ /* 0x000fe40003f25270 */
[----:B------:R-:W-:-:S02]  /*5120*/  LOP3.LUT R6, R6, 0x800000, RZ, 0xfc, !PT ;  /* 0x0080000006067812 */ /* 0x000fc400078efcff */
[----:B------:R-:W-:Y:S02]  /*5130*/  FSETP.NEU.FTZ.AND P0, PT, R3, R4, PT ;  /* 0x000000040300720b */ /* 0x000fe40003f1d000 */
[----:B------:R-:W-:Y:S02]  /*5140*/  SHF.L.U32 R7, R6, R7, RZ ;  /* 0x0000000706077219 */ /* 0x000fe400000006ff */
[----:B------:R-:W-:Y:S02]  /*5150*/  SEL R3, R22, RZ, P3 ;  /* 0x000000ff16037207 */ /* 0x000fe40001800000 */
[----:B------:R-:W-:Y:S02]  /*5160*/  ISETP.NE.AND P1, PT, R7, RZ, P1 ;  /* 0x000000ff0700720c */ /* 0x000fe40000f25270 */
[----:B------:R-:W-:Y:S02]  /*5170*/  SHF.R.U32.HI R3, RZ, R3, R6 ;  /* 0x00000003ff037219 */ /* 0x000fe40000011606 */
[----:B------:R-:W-:-:S02]  /*5180*/  PLOP3.LUT P0, PT, P0, P1, PT, 0xf8, 0x8f ;  /* 0x00000000008f781c */ /* 0x000fc40000703f70 */
[----:B------:R-:W-:Y:S02]  /*5190*/  SHF.R.U32.HI R7, RZ, 0x1, R3 ;  /* 0x00000001ff077819 */ /* 0x000fe40000011603 */
[----:B------:R-:W-:-:S04]  /*51a0*/  SEL R4, RZ, 0x1, !P0 ;  /* 0x00000001ff047807 */ /* 0x000fc80004000000 */
[----:B------:R-:W-:-:S04]  /*51b0*/  LOP3.LUT R4, R4, 0x1, R7, 0xf8, !PT ;  /* 0x0000000104047812 */ /* 0x000fc800078ef807 */
[----:B------:R-:W-:-:S04]  /*51c0*/  LOP3.LUT R4, R4, R3, RZ, 0xc0, !PT ;  /* 0x0000000304047212 */ /* 0x000fc800078ec0ff */
[----:B------:R-:W-:-:S04]  /*51d0*/  IADD3 R7, PT, PT, R7, R4, RZ ;  /* 0x0000000407077210 */ /* 0x000fc80007ffe0ff */
[----:B------:R-:W-:Y:S01]  /*51e0*/  LOP3.LUT R0, R7, R0, RZ, 0xfc, !PT ;  /* 0x0000000007007212 */ /* 0x000fe200078efcff */
[----:B------:R-:W-:Y:S06]  /*51f0*/  BRA `(.L_x_87) ;  /* 0x0000000000107947 */ /* 0x000fec0003800000 */
.L_x_86:
[----:B------:R-:W-:-:S04]  /*5200*/  LOP3.LUT R0, R0, 0x80000000, RZ, 0xc0, !PT ;  /* 0x8000000000007812 */ /* 0x000fc800078ec0ff */
[----:B------:R-:W-:Y:S01]  /*5210*/  LOP3.LUT R0, R0, 0x7f800000, RZ, 0xfc, !PT ;  /* 0x7f80000000007812 */ /* 0x000fe200078efcff */
[----:B------:R-:W-:Y:S06]  /*5220*/  BRA `(.L_x_87) ;  /* 0x0000000000047947 */ /* 0x000fec0003800000 */
.L_x_85:
[----:B------:R-:W-:-:S07]  /*5230*/  IMAD R0, R7, 0x800000, R0 ;  /* 0x0080000007007824 */ /* 0x000fce00078e0200 */
.L_x_87:
[----:B------:R-:W-:Y:S05]  /*5240*/  BSYNC.RECONVERGENT B2 ;  /* 0x0000000000027941 */ /* 0x000fea0003800200 */
.L_x_84:
[----:B------:R-:W-:Y:S05]  /*5250*/  BRA `(.L_x_88) ;  /* 0x0000000000207947 */ /* 0x000fea0003800000 */
.L_x_83:
[----:B------:R-:W-:-:S04]  /*5260*/  LOP3.LUT R0, R3, 0x80000000, R0, 0x48, !PT ;  /* 0x8000000003007812 */ /* 0x000fc800078e4800 */
[----:B------:R-:W-:Y:S01]  /*5270*/  LOP3.LUT R0, R0, 0x7f800000, RZ, 0xfc, !PT ;  /* 0x7f80000000007812 */ /* 0x000fe200078efcff */
[----:B------:R-:W-:Y:S06]  /*5280*/  BRA `(.L_x_88) ;  /* 0x0000000000147947 */ /* 0x000fec0003800000 */
.L_x_82:
[----:B------:R-:W-:Y:S01]  /*5290*/  LOP3.LUT R0, R3, 0x80000000, R0, 0x48, !PT ;  /* 0x8000000003007812 */ /* 0x000fe200078e4800 */
[----:B------:R-:W-:Y:S06]  /*52a0*/  BRA `(.L_x_88) ;  /* 0x00000000000c7947 */ /* 0x000fec0003800000 */
.L_x_81:
[----:B------:R-:W0:Y:S01]  /*52b0*/  MUFU.RSQ R0, -QNAN ;  /* 0xffc0000000007908 */ /* 0x000e220000001400 */
[----:B------:R-:W-:Y:S05]  /*52c0*/  BRA `(.L_x_88) ;  /* 0x0000000000047947 */ /* 0x000fea0003800000 */
.L_x_80:
[----:B------:R-:W-:-:S07]  /*52d0*/  FADD.FTZ R0, R0, R3 ;  /* 0x0000000300007221 */ /* 0x000fce0000010000 */
.L_x_88:
[----:B------:R-:W-:Y:S05]  /*52e0*/  BSYNC.RECONVERGENT B1 ;  /* 0x0000000000017941 */ /* 0x000fea0003800200 */
.L_x_78:
[----:B------:R-:W-:-:S04]  /*52f0*/  HFMA2 R3, -RZ, RZ, 0, 0 ;  /* 0x00000000ff037431 */ /* 0x000fc800000001ff */
[----:B0-----:R-:W-:Y:S05]  /*5300*/  RET.REL.NODEC R2 `(_Z19heston_exact_kernelPfP17curandStateXORWOW) ;  /* 0xffffffac023c7950 */ /* 0x001fea0003c3ffff */
.L_x_89:
        /* <DEDUP_REMOVED lines=15> */
.L_x_103:


//--------------------- .text._Z15init_rng_kernelP17curandStateXORWOWm --------------------------
	.section	.text._Z15init_rng_kernelP17curandStateXORWOWm,"ax",@progbits
	.align	128
        .global         _Z15init_rng_kernelP17curandStateXORWOWm
        .type           _Z15init_rng_kernelP17curandStateXORWOWm,@function
        .size           _Z15init_rng_kernelP17curandStateXORWOWm,(.L_x_106 - _Z15init_rng_kernelP17curandStateXORWOWm)
        .other          _Z15init_rng_kernelP17curandStateXORWOWm,@"STO_CUDA_ENTRY STV_DEFAULT"
_Z15init_rng_kernelP17curandStateXORWOWm:
.text._Z15init_rng_kernelP17curandStateXORWOWm:
        /* <DEDUP_REMOVED lines=9> */
[----:B------:R-:W-:Y:S01]  /*0090*/  ISETP.NE.AND P0, PT, R13, RZ, PT ;  /* 0x000000ff0d00720c */ /* 0x000fe20003f05270 */
[----:B------:R-:W-:Y:S05]  /*00a0*/  BSSY.RECONVERGENT B0, `(.L_x_90) ;  /* 0x00000e1000007945 */ /* 0x000fea0003800200 */
[----:B------:R-:W2:Y:S01]  /*00b0*/  LDC.64 R6, c[0x0][0x380] ;  /* 0x0000e000ff067b82 */ /* 0x000ea20000000a00 */
[----:B0-----:R-:W-:Y:S02]  /*00c0*/  LOP3.LUT R0, R2, 0xaad26b49, RZ, 0x3c, !PT ;  /* 0xaad26b4902007812 */ /* 0x001fe400078e3cff */
[----:B------:R-:W-:-:S03]  /*00d0*/  LOP3.LUT R2, R3, 0xf7dcefdd, RZ, 0x3c, !PT ;  /* 0xf7dcefdd03027812 */ /* 0x000fc600078e3cff */
[----:B------:R-:W-:Y:S02]  /*00e0*/  IMAD R0, R0, 0x4182bed5, RZ ;  /* 0x4182bed500007824 */ /* 0x000fe400078e02ff */
[----:B------:R-:W-:Y:S02]  /*00f0*/  IMAD R3, R2, -0x658354e5, RZ ;  /* 0x9a7cab1b02037824 */ /* 0x000fe400078e02ff */
[----:B--2---:R-:W-:Y:S01]  /*0100*/  IMAD.WIDE R6, R13, 0x30, R6 ;  /* 0x000000300d067825 */ /* 0x004fe200078e0206 */
[C---:B------:R-:W-:Y:S02]  /*0110*/  LOP3.LUT R8, R0.reuse, 0x159a55e5, RZ, 0x3c, !PT ;  /* 0x159a55e500087812 */ /* 0x040fe400078e3cff */
[C---:B------:R-:W-:Y:S01]  /*0120*/  IADD3 R4, PT, PT, R0.reuse, 0x64f0c9, R3 ;  /* 0x0064f0c900047810 */ /* 0x040fe20007ffe003 */
[C---:B------:R-:W-:Y:S01]  /*0130*/  VIADD R5, R0.reuse, 0x75bcd15 ;  /* 0x075bcd1500057836 */ /* 0x040fe20000000000 */
[----:B------:R-:W-:Y:S01]  /*0140*/  LOP3.LUT R10, R3, 0x5491333, RZ, 0x3c, !PT ;  /* 0x05491333030a7812 */ /* 0x000fe200078e3cff */
[----:B------:R-:W-:-:S02]  /*0150*/  VIADD R11, R0, 0x583f19 ;  /* 0x00583f19000b7836 */ /* 0x000fc40000000000 */
[----:B------:R-:W-:Y:S01]  /*0160*/  VIADD R9, R3, 0x1f123bb5 ;  /* 0x1f123bb503097836 */ /* 0x000fe20000000000 */
[----:B-1----:R0:W-:Y:S04]  /*0170*/  STG.E.64 desc[UR4][R6.64], R4 ;  /* 0x0000000406007986 */ /* 0x0021e8000c101b04 */
[----:B------:R0:W-:Y:S04]  /*0180*/  STG.E.64 desc[UR4][R6.64+0x8], R8 ;  /* 0x0000080806007986 */ /* 0x0001e8000c101b04 */
[----:B------:R0:W-:Y:S01]  /*0190*/  STG.E.64 desc[UR4][R6.64+0x10], R10 ;  /* 0x0000100a06007986 */ /* 0x0001e2000c101b04 */
[----:B------:R-:W-:Y:S05]  /*01a0*/  @!P0 BRA `(.L_x_91) ;  /* 0x0000000c00408947 */ /* 0x000fea0003800000 */
[----:B------:R-:W-:Y:S01]  /*01b0*/  SHF.R.S32.HI R0, RZ, 0x1f, R13 ;  /* 0x0000001fff007819 */ /* 0x000fe2000001140d */
[----:B------:R-:W-:-:S07]  /*01c0*/  IMAD.MOV.U32 R12, RZ, RZ, RZ ;  /* 0x000000ffff0c7224 */ /* 0x000fce00078e00ff */
.L_x_97:
[----:B-1----:R-:W-:Y:S01]  /*01d0*/  LOP3.LUT R2, R13, 0x3, RZ, 0xc0, !PT ;  /* 0x000000030d027812 */ /* 0x002fe200078ec0ff */
[----:B------:R-:W-:Y:S03]  /*01e0*/  BSSY.RECONVERGENT B1, `(.L_x_92) ;  /* 0x00000c6000017945 */ /* 0x000fe60003800200 */
[----:B------:R-:W-:-:S04]  /*01f0*/  ISETP.NE.U32.AND P0, PT, R2, RZ, PT ;  /* 0x000000ff0200720c */ /* 0x000fc80003f05070 */
[----:B------:R-:W-:-:S13]  /*0200*/  ISETP.NE.AND.EX P0, PT, RZ, RZ, PT, P0 ;  /* 0x000000ffff00720c */ /* 0x000fda0003f05300 */
[----:B------:R-:W-:Y:S05]  /*0210*/  @!P0 BRA `(.L_x_93) ;  /* 0x0000000c00088947 */ /* 0x000fea0003800000 */
[----:B0-----:R-:W0:Y:S01]  /*0220*/  LDC.64 R8, c[0x4][RZ] ;  /* 0x01000000ff087b82 */ /* 0x001e220000000a00 */
[----:B------:R-:W-:Y:S02]  /*0230*/  IMAD.MOV.U32 R14, RZ, RZ, RZ ;  /* 0x000000ffff0e7224 */ /* 0x000fe400078e00ff */
[----:B0-----:R-:W-:-:S07]  /*0240*/  IMAD.WIDE.U32 R8, R12, 0xc80, R8 ;  /* 0x00000c800c087825 */ /* 0x001fce00078e0008 */
.L_x_96:
[----:B-1----:R-:W-:Y:S01]  /*0250*/  IMAD.MOV.U32 R15, RZ, RZ, RZ ;  /* 0x000000ffff0f7224 */ /* 0x002fe200078e00ff */
[----:B------:R-:W-:Y:S01]  /*0260*/  CS2R R2, SRZ ;  /* 0x0000000000027805 */ /* 0x000fe2000001ff00 */
[----:B------:R-:W-:Y:S01]  /*0270*/  IMAD.MOV.U32 R17, RZ, RZ, RZ ;  /* 0x000000ffff117224 */ /* 0x000fe200078e00ff */
[----:B------:R-:W-:-:S07]  /*0280*/  CS2R R4, SRZ ;  /* 0x0000000000047805 */ /* 0x000fce000001ff00 */
.L_x_95:
[----:B------:R-:W-:-:S05]  /*0290*/  IMAD.WIDE.U32 R10, R17, 0x4, R6 ;  /* 0x00000004110a7825 */ /* 0x000fca00078e0006 */
[----:B------:R0:W5:Y:S01]  /*02a0*/  LDG.E R16, desc[UR4][R10.64+0x4] ;  /* 0x000004040a107981 */ /* 0x000162000c1e1900 */
[----:B------:R-:W-:-:S07]  /*02b0*/  IMAD.MOV.U32 R19, RZ, RZ, RZ ;  /* 0x000000ffff137224 */ /* 0x000fce00078e00ff */
.L_x_94:
[----:B-----5:R-:W-:Y:S01]  /*02c0*/  SHF.R.U32.HI R24, RZ, R19, R16 ;  /* 0x00000013ff187219 */ /* 0x020fe20000011610 */
[----:B0-----:R-:W-:-:S03]  /*02d0*/  IMAD.SHL.U32 R10, R17, 0x20, RZ ;  /* 0x00000020110a7824 */ /* 0x001fc600078e00ff */
[----:B------:R-:W-:Y:S01]  /*02e0*/  LOP3.LUT R11, R24, 0x1, RZ, 0xc0, !PT ;  /* 0x00000001180b7812 */ /* 0x000fe200078ec0ff */
[----:B------:R-:W-:-:S03]  /*02f0*/  IMAD.IADD R10, R10, 0x1, R19 ;  /* 0x000000010a0a7824 */ /* 0x000fc600078e0213 */
[----:B------:R-:W-:Y:S01]  /*0300*/  ISETP.NE.U32.AND P0, PT, R11, 0x1, PT ;  /* 0x000000010b00780c */ /* 0x000fe20003f05070 */
[----:B------:R-:W-:-:S03]  /*0310*/  IMAD R11, R10, 0x5, RZ ;  /* 0x000000050a0b7824 */ /* 0x000fc600078e02ff */
[----:B------:R-:W-:Y:S01]  /*0320*/  R2P PR, R24, 0x7e ;  /* 0x0000007e18007804 */ /* 0x000fe20000000000 */
[----:B------:R-:W-:-:S08]  /*0330*/  IMAD.WIDE.U32 R10, R11, 0x4, R8 ;  /* 0x000000040b0a7825 */ /* 0x000fd000078e0008 */
[----:B------:R-:W2:Y:S04]  /*0340*/  @!P0 LDG.E R18, desc[UR4][R10.64] ;  /* 0x000000040a128981 */ /* 0x000ea8000c1e1900 */
[----:B------:R-:W3:Y:S04]  /*0350*/  @!P0 LDG.E R20, desc[UR4][R10.64+0x10] ;  /* 0x000010040a148981 */ /* 0x000ee8000c1e1900 */
[----:B------:R-:W4:Y:S04]  /*0360*/  @P1 LDG.E R22, desc[UR4][R10.64+0x14] ;  /* 0x000014040a161981 */ /* 0x000f28000c1e1900 */
[----:B------:R-:W4:Y:S04]  /*0370*/  @P2 LDG.E R26, desc[UR4][R10.64+0x28] ;  /* 0x000028040a1a2981 */ /* 0x000f28000c1e1900 */
[----:B------:R-:W4:Y:S04]  /*0380*/  @!P0 LDG.E R21, desc[UR4][R10.64+0x4] ;  /* 0x000004040a158981 */ /* 0x000f28000c1e1900 */
[----:B------:R-:W4:Y:S04]  /*0390*/  @!P0 LDG.E R23, desc[UR4][R10.64+0xc] ;  /* 0x00000c040a178981 */ /* 0x000f28000c1e1900 */
[----:B------:R-:W4:Y:S04]  /*03a0*/  @P1 LDG.E R25, desc[UR4][R10.64+0x18] ;  /* 0x000018040a191981 */ /* 0x000f28000c1e1900 */
[----:B------:R-:W4:Y:S04]  /*03b0*/  @P3 LDG.E R28, desc[UR4][R10.64+0x3c] ;  /* 0x00003c040a1c3981 */ /* 0x000f28000c1e1900 */
[----:B------:R-:W4:Y:S01]  /*03c0*/  @P6 LDG.E R27, desc[UR4][R10.64+0x7c] ;  /* 0x00007c040a1b6981 */ /* 0x000f22000c1e1900 */
[----:B--2---:R-:W-:-:S03]  /*03d0*/  @!P0 LOP3.LUT R15, R15, R18, RZ, 0x3c, !PT ;  /* 0x000000120f0f8212 */ /* 0x004fc600078e3cff */
[----:B------:R-:W2:Y:S01]  /*03e0*/  @!P0 LDG.E R18, desc[UR4][R10.64+0x8] ;  /* 0x000008040a128981 */ /* 0x000ea2000c1e1900 */
[----:B---3--:R-:W-:-:S03]  /*03f0*/  @!P0 LOP3.LUT R3, R3, R20, RZ, 0x3c, !PT ;  /* 0x0000001403038212 */ /* 0x008fc600078e3cff */
[----:B------:R-:W3:Y:S01]  /*0400*/  @P1 LDG.E R20, desc[UR4][R10.64+0x24] ;  /* 0x000024040a141981 */ /* 0x000ee2000c1e1900 */
[----:B----4-:R-:W-:-:S03]  /*0410*/  @P1 LOP3.LUT R15, R15, R22, RZ, 0x3c, !PT ;  /* 0x000000160f0f1212 */ /* 0x010fc600078e3cff */
[----:B------:R-:W4:Y:S01]  /*0420*/  @P2 LDG.E R22, desc[UR4][R10.64+0x38] ;  /* 0x000038040a162981 */ /* 0x000f22000c1e1900 */
[----:B------:R-:W-:-:S03]  /*0430*/  @P2 LOP3.LUT R15, R15, R26, RZ, 0x3c, !PT ;  /* 0x0000001a0f0f2212 */ /* 0x000fc600078e3cff */
[----:B------:R-:W4:Y:S01]  /*0440*/  @P4 LDG.E R26, desc[UR4][R10.64+0x50] ;  /* 0x000050040a1a4981 */ /* 0x000f22000c1e1900 */
[----:B------:R-:W-:-:S03]  /*0450*/  @!P0 LOP3.LUT R4, R4, R21, RZ, 0x3c, !PT ;  /* 0x0000001504048212 */ /* 0x000fc600078e3cff */
[----:B------:R-:W4:Y:S01]  /*0460*/  @P1 LDG.E R21, desc[UR4][R10.64+0x20] ;  /* 0x000020040a151981 */ /* 0x000f22000c1e1900 */
[----:B------:R-:W-:-:S03]  /*0470*/  @!P0 LOP3.LUT R2, R2, R23, RZ, 0x3c, !PT ;  /* 0x0000001702028212 */ /* 0x000fc600078e3cff */
[----:B------:R-:W4:Y:S01]  /*0480*/  @P2 LDG.E R23, desc[UR4][R10.64+0x2c] ;  /* 0x00002c040a172981 */ /* 0x000f22000c1e1900 */
[----:B------:R-:W-:-:S03]  /*0490*/  @P1 LOP3.LUT R4, R4, R25, RZ, 0x3c, !PT ;  /* 0x0000001904041212 */ /* 0x000fc600078e3cff */
[----:B------:R-:W4:Y:S01]  /*04a0*/  @P2 LDG.E R25, desc[UR4][R10.64+0x34] ;  /* 0x000034040a192981 */ /* 0x000f22000c1e1900 */
[----:B--2---:R-:W-:-:S03]  /*04b0*/  @!P0 LOP3.LUT R5, R5, R18, RZ, 0x3c, !PT ;  /* 0x0000001205058212 */ /* 0x004fc600078e3cff */
[----:B------:R-:W2:Y:S01]  /*04c0*/  @P1 LDG.E R18, desc[UR4][R10.64+0x1c] ;  /* 0x00001c040a121981 */ /* 0x000ea2000c1e1900 */
[----:B---3--:R-:W-:-:S03]  /*04d0*/  @P1 LOP3.LUT R3, R3, R20, RZ, 0x3c, !PT ;  /* 0x0000001403031212 */ /* 0x008fc600078e3cff */
[----:B------:R-:W3:Y:S01]  /*04e0*/  @P2 LDG.E R20, desc[UR4][R10.64+0x30] ;  /* 0x000030040a142981 */ /* 0x000ee2000c1e1900 */
[----:B----4-:R-:W-:-:S03]  /*04f0*/  @P2 LOP3.LUT R3, R3, R22, RZ, 0x3c, !PT ;  /* 0x0000001603032212 */ /* 0x010fc600078e3cff */
[----:B------:R-:W4:Y:S01]  /*0500*/  @P3 LDG.E R22, desc[UR4][R10.64+0x4c] ;  /* 0x00004c040a163981 */ /* 0x000f22000c1e1900 */
[----:B------:R-:W-:-:S04]  /*0510*/  @P3 LOP3.LUT R15, R15, R28, RZ, 0x3c, !PT ;  /* 0x0000001c0f0f3212 */ /* 0x000fc800078e3cff */
[----:B------:R-:W-:Y:S02]  /*0520*/  @P4 LOP3.LUT R15, R15, R26, RZ, 0x3c, !PT ;  /* 0x0000001a0f0f4212 */ /* 0x000fe400078e3cff */
[----:B------:R-:W-:Y:S01]  /*0530*/  @P1 LOP3.LUT R2, R2, R21, RZ, 0x3c, !PT ;  /* 0x0000001502021212 */ /* 0x000fe200078e3cff */
[----:B------:R-:W4:Y:S04]  /*0540*/  @P5 LDG.E R26, desc[UR4][R10.64+0x64] ;  /* 0x000064040a1a5981 */ /* 0x000f28000c1e1900 */
[----:B------:R-:W4:Y:S01]  /*0550*/  @P3 LDG.E R21, desc[UR4][R10.64+0x40] ;  /* 0x000040040a153981 */ /* 0x000f22000c1e1900 */
[----:B------:R-:W-:Y:S02]  /*0560*/  @P2 LOP3.LUT R4, R4, R23, RZ, 0x3c, !PT ;  /* 0x0000001704042212 */ /* 0x000fe400078e3cff */
[----:B------:R-:W-:Y:S01]  /*0570*/  @P2 LOP3.LUT R2, R2, R25, RZ, 0x3c, !PT ;  /* 0x0000001902022212 */ /* 0x000fe200078e3cff */
[----:B------:R-:W4:Y:S04]  /*0580*/  @P3 LDG.E R23, desc[UR4][R10.64+0x48] ;  /* 0x000048040a173981 */ /* 0x000f28000c1e1900 */
[----:B------:R-:W4:Y:S01]  /*0590*/  @P4 LDG.E R25, desc[UR4][R10.64+0x54] ;  /* 0x000054040a194981 */ /* 0x000f22000c1e1900 */
[----:B--2---:R-:W-:-:S03]  /*05a0*/  @P1 LOP3.LUT R5, R5, R18, RZ, 0x3c, !PT ;  /* 0x0000001205051212 */ /* 0x004fc600078e3cff */
[----:B------:R-:W2:Y:S01]  /*05b0*/  @P3 LDG.E R18, desc[UR4][R10.64+0x44] ;  /* 0x000044040a123981 */ /* 0x000ea2000c1e1900 */
[----:B---3--:R-:W-:-:S03]  /*05c0*/  @P2 LOP3.LUT R5, R5, R20, RZ, 0x3c, !PT ;  /* 0x0000001405052212 */ /* 0x008fc600078e3cff */
[----:B------:R-:W3:Y:S01]  /*05d0*/  @P4 LDG.E R20, desc[UR4][R10.64+0x58] ;  /* 0x000058040a144981 */ /* 0x000ee2000c1e1900 */
[----:B----4-:R-:W-:-:S03]  /*05e0*/  @P3 LOP3.LUT R3, R3, R22, RZ, 0x3c, !PT ;  /* 0x0000001603033212 */ /* 0x010fc600078e3cff */
[----:B------:R-:W4:Y:S01]  /*05f0*/  @P4 LDG.E R22, desc[UR4][R10.64+0x60] ;  /* 0x000060040a164981 */ /* 0x000f22000c1e1900 */
[----:B------:R-:W-:Y:S02]  /*0600*/  LOP3.LUT P0, RZ, R24, 0x80, RZ, 0xc0, !PT ;  /* 0x0000008018ff7812 */ /* 0x000fe4000780c0ff */
[----:B------:R-:W-:Y:S02]  /*0610*/  @P5 LOP3.LUT R15, R15, R26, RZ, 0x3c, !PT ;  /* 0x0000001a0f0f5212 */ /* 0x000fe400078e3cff */
[----:B------:R-:W4:Y:S01]  /*0620*/  @P6 LDG.E R26, desc[UR4][R10.64+0x78] ;  /* 0x000078040a1a6981 */ /* 0x000f22000c1e1900 */
[----:B------:R-:W-:-:S03]  /*0630*/  @P3 LOP3.LUT R4, R4, R21, RZ, 0x3c, !PT ;  /* 0x0000001504043212 */ /* 0x000fc600078e3cff */
[----:B------:R-:W4:Y:S01]  /*0640*/  @P4 LDG.E R21, desc[UR4][R10.64+0x5c] ;  /* 0x00005c040a154981 */ /* 0x000f22000c1e1900 */
[----:B------:R-:W-:-:S03]  /*0650*/  @P3 LOP3.LUT R2, R2, R23, RZ, 0x3c, !PT ;  /* 0x0000001702023212 */ /* 0x000fc600078e3cff */
[----:B------:R-:W4:Y:S01]  /*0660*/  @P5 LDG.E R23, desc[UR4][R10.64+0x68] ;  /* 0x000068040a175981 */ /* 0x000f22000c1e1900 */
[----:B------:R-:W-:-:S03]  /*0670*/  @P4 LOP3.LUT R4, R4, R25, RZ, 0x3c, !PT ;  /* 0x0000001904044212 */ /* 0x000fc600078e3cff */
[----:B------:R-:W4:Y:S01]  /*0680*/  @P5 LDG.E R25, desc[UR4][R10.64+0x70] ;  /* 0x000070040a195981 */ /* 0x000f22000c1e1900 */
[----:B--2---:R-:W-:-:S03]  /*0690*/  @P3 LOP3.LUT R5, R5, R18, RZ, 0x3c, !PT ;  /* 0x0000001205053212 */ /* 0x004fc600078e3cff */
[----:B------:R-:W2:Y:S01]  /*06a0*/  @P5 LDG.E R18, desc[UR4][R10.64+0x6c] ;  /* 0x00006c040a125981 */ /* 0x000ea2000c1e1900 */
[----:B---3--:R-:W-:-:S03]  /*06b0*/  @P4 LOP3.LUT R5, R5, R20, RZ, 0x3c, !PT ;  /* 0x0000001405054212 */ /* 0x008fc600078e3cff */
[----:B------:R-:W3:Y:S01]  /*06c0*/  @P5 LDG.E R20, desc[UR4][R10.64+0x74] ;  /* 0x000074040a145981 */ /* 0x000ee2000c1e1900 */
[----:B----4-:R-:W-:-:S03]  /*06d0*/  @P4 LOP3.LUT R3, R3, R22, RZ, 0x3c, !PT ;  /* 0x0000001603034212 */ /* 0x010fc600078e3cff */
[----:B------:R-:W4:Y:S01]  /*06e0*/  @P0 LDG.E R22, desc[UR4][R10.64+0x8c] ;  /* 0x00008c040a160981 */ /* 0x000f22000c1e1900 */
[----:B------:R-:W-:-:S03]  /*06f0*/  @P6 LOP3.LUT R15, R15, R26, RZ, 0x3c, !PT ;  /* 0x0000001a0f0f6212 */ /* 0x000fc600078e3cff */
        /* <DEDUP_REMOVED lines=13> */
[----:B------:R-:W-:Y:S02]  /*07d0*/  @P6 LOP3.LUT R4, R4, R27, RZ, 0x3c, !PT ;  /* 0x0000001b04046212 */ /* 0x000fe400078e3cff */
[----:B------:R-:W-:Y:S02]  /*07e0*/  @P6 LOP3.LUT R2, R2, R21, RZ, 0x3c, !PT ;  /* 0x0000001502026212 */ /* 0x000fe400078e3cff */
[----:B------:R-:W-:Y:S02]  /*07f0*/  @P0 LOP3.LUT R4, R4, R23, RZ, 0x3c, !PT ;  /* 0x0000001704040212 */ /* 0x000fe400078e3cff */
[----:B------:R-:W-:Y:S02]  /*0800*/  @P0 LOP3.LUT R2, R2, R25, RZ, 0x3c, !PT ;  /* 0x0000001902020212 */ /* 0x000fe400078e3cff */
[----:B--2---:R-:W-:Y:S02]  /*0810*/  @P6 LOP3.LUT R5, R5, R18, RZ, 0x3c, !PT ;  /* 0x0000001205056212 */ /* 0x004fe400078e3cff */
[----:B---3--:R-:W-:-:S02]  /*0820*/  @P6 LOP3.LUT R3, R3, R20, RZ, 0x3c, !PT ;  /* 0x0000001403036212 */ /* 0x008fc400078e3cff */
[----:B----4-:R-:W-:Y:S02]  /*0830*/  @P0 LOP3.LUT R5, R5, R22, RZ, 0x3c, !PT ;  /* 0x0000001605050212 */ /* 0x010fe400078e3cff */
[----:B------:R-:W-:Y:S02]  /*0840*/  @P0 LOP3.LUT R3, R3, R26, RZ, 0x3c, !PT ;  /* 0x0000001a03030212 */ /* 0x000fe400078e3cff */
[----:B------:R-:W-:-:S13]  /*0850*/  R2P PR, R24.B1, 0x7f ;  /* 0x0000007f18007804 */ /* 0x000fda0000001000 */
[----:B------:R-:W2:Y:S04]  /*0860*/  @P0 LDG.E R18, desc[UR4][R10.64+0xa0] ;  /* 0x0000a0040a120981 */ /* 0x000ea8000c1e1900 */
[----:B------:R-:W3:Y:S04]  /*0870*/  @P1 LDG.E R22, desc[UR4][R10.64+0xb4] ;  /* 0x0000b4040a161981 */ /* 0x000ee8000c1e1900 */
[----:B------:R-:W4:Y:S04]  /*0880*/  @P2 LDG.E R26, desc[UR4][R10.64+0xc8] ;  /* 0x0000c8040a1a2981 */ /* 0x000f28000c1e1900 */
[----:B------:R-:W4:Y:S04]  /*0890*/  @P3 LDG.E R28, desc[UR4][R10.64+0xdc] ;  /* 0x0000dc040a1c3981 */ /* 0x000f28000c1e1900 */
[----:B------:R-:W4:Y:S04]  /*08a0*/  @P0 LDG.E R23, desc[UR4][R10.64+0xa4] ;  /* 0x0000a4040a170981 */ /* 0x000f28000c1e1900 */
[----:B------:R-:W4:Y:S04]  /*08b0*/  @P0 LDG.E R20, desc[UR4][R10.64+0xa8] ;  /* 0x0000a8040a140981 */ /* 0x000f28000c1e1900 */
[----:B------:R-:W4:Y:S04]  /*08c0*/  @P4 LDG.E R25, desc[UR4][R10.64+0xf0] ;  /* 0x0000f0040a194981 */ /* 0x000f28000c1e1900 */
        /* <DEDUP_REMOVED lines=21> */
[----:B------:R-:W-:Y:S02]  /*0a20*/  LOP3.LUT P0, RZ, R24, 0x8000, RZ, 0xc0, !PT ;  /* 0x0000800018ff7812 */ /* 0x000fe4000780c0ff */
[----:B----4-:R-:W-:Y:S01]  /*0a30*/  @P5 LOP3.LUT R15, R15, R26, RZ, 0x3c, !PT ;  /* 0x0000001a0f0f5212 */ /* 0x010fe200078e3cff */
[----:B------:R-:W4:Y:S04]  /*0a40*/  @P3 LDG.E R24, desc[UR4][R10.64+0xe4] ;  /* 0x0000e4040a183981 */ /* 0x000f28000c1e1900 */
[----:B------:R-:W2:Y:S01]  /*0a50*/  @P6 LDG.E R26, desc[UR4][R10.64+0x118] ;  /* 0x000118040a1a6981 */ /* 0x000ea2000c1e1900 */
        /* <DEDUP_REMOVED lines=8> */
[----:B---3--:R-:W-:-:S03]  /*0ae0*/  @P2 LOP3.LUT R3, R3, R22, RZ, 0x3c, !PT ;  /* 0x0000001603032212 */ /* 0x008fc600078e3cff */
[----:B------:R-:W3:Y:S01]  /*0af0*/  @P4 LDG.E R22, desc[UR4][R10.64+0x100] ;  /* 0x000100040a164981 */ /* 0x000ee2000c1e1900 */
[----:B--2---:R-:W-:-:S03]  /*0b00*/  @P6 LOP3.LUT R15, R15, R26, RZ, 0x3c, !PT ;  /* 0x0000001a0f0f6212 */ /* 0x004fc600078e3cff */
[----:B------:R-:W2:Y:S01]  /*0b10*/  @P0 LDG.E R26, desc[UR4][R10.64+0x12c] ;  /* 0x00012c040a1a0981 */ /* 0x000ea2000c1e1900 */
[----:B----4-:R-:W-:-:S03]  /*0b20*/  @P2 LOP3.LUT R2, R2, R23, RZ, 0x3c, !PT ;  /* 0x0000001702022212 */ /* 0x010fc600078e3cff */
[----:B------:R-:W4:Y:S01]  /*0b30*/  @P4 LDG.E R23, desc[UR4][R10.64+0xfc] ;  /* 0x0000fc040a174981 */ /* 0x000f22000c1e1900 */
[----:B------:R-:W-:-:S03]  /*0b40*/  @P2 LOP3.LUT R5, R5, R20, RZ, 0x3c, !PT ;  /* 0x0000001405052212 */ /* 0x000fc600078e3cff */
[----:B------:R-:W4:Y:S01]  /*0b50*/  @P4 LDG.E R20, desc[UR4][R10.64+0xf8] ;  /* 0x0000f8040a144981 */ /* 0x000f22000c1e1900 */
[----:B------:R-:W-:Y:S02]  /*0b60*/  @P3 LOP3.LUT R2, R2, R27, RZ, 0x3c, !PT ;  /* 0x0000001b02023212 */ /* 0x000fe400078e3cff */
[----:B------:R-:W-:Y:S01]  /*0b70*/  @P3 LOP3.LUT R4, R4, R25, RZ, 0x3c, !PT ;  /* 0x0000001904043212 */ /* 0x000fe200078e3cff */
[----:B------:R-:W4:Y:S01]  /*0b80*/  @P5 LDG.E R27, desc[UR4][R10.64+0x110] ;  /* 0x000110040a1b5981 */ /* 0x000f22000c1e1900 */
[----:B------:R-:W-:-:S03]  /*0b90*/  @P3 LOP3.LUT R5, R5, R24, RZ, 0x3c, !PT ;  /* 0x0000001805053212 */ /* 0x000fc600078e3cff */
[----:B------:R-:W4:Y:S04]  /*0ba0*/  @P5 LDG.E R25, desc[UR4][R10.64+0x108] ;  /* 0x000108040a195981 */ /* 0x000f28000c1e1900 */
        /* <DEDUP_REMOVED lines=19> */
[----:B------:R-:W-:-:S05]  /*0ce0*/  VIADD R19, R19, 0x10 ;  /* 0x0000001013137836 */ /* 0x000fca0000000000 */
[----:B------:R-:W-:Y:S02]  /*0cf0*/  ISETP.NE.AND P1, PT, R19, 0x20, PT ;  /* 0x000000201300780c */ /* 0x000fe40003f25270 */
[----:B------:R-:W-:Y:S02]  /*0d00*/  @P5 LOP3.LUT R3, R3, R18, RZ, 0x3c, !PT ;  /* 0x0000001203035212 */ /* 0x000fe400078e3cff */
[----:B------:R-:W-:Y:S02]  /*0d10*/  @P6 LOP3.LUT R4, R4, R21, RZ, 0x3c, !PT ;  /* 0x0000001504046212 */ /* 0x000fe400078e3cff */
[----:B---3--:R-:W-:-:S04]  /*0d20*/  @P6 LOP3.LUT R3, R3, R22, RZ, 0x3c, !PT ;  /* 0x0000001603036212 */ /* 0x008fc800078e3cff */
[----:B--2---:R-:W-:Y:S02]  /*0d30*/  @P0 LOP3.LUT R3, R3, R26, RZ, 0x3c, !PT ;  /* 0x0000001a03030212 */ /* 0x004fe400078e3cff */
[----:B----4-:R-:W-:Y:S02]  /*0d40*/  @P6 LOP3.LUT R2, R2, R23, RZ, 0x3c, !PT ;  /* 0x0000001702026212 */ /* 0x010fe400078e3cff */
[----:B------:R-:W-:Y:S02]  /*0d50*/  @P6 LOP3.LUT R5, R5, R20, RZ, 0x3c, !PT ;  /* 0x0000001405056212 */ /* 0x000fe400078e3cff */
[----:B------:R-:W-:Y:S02]  /*0d60*/  @P0 LOP3.LUT R2, R2, R27, RZ, 0x3c, !PT ;  /* 0x0000001b02020212 */ /* 0x000fe400078e3cff */
[----:B------:R-:W-:Y:S02]  /*0d70*/  @P0 LOP3.LUT R4, R4, R25, RZ, 0x3c, !PT ;  /* 0x0000001904040212 */ /* 0x000fe400078e3cff */
[----:B------:R-:W-:Y:S01]  /*0d80*/  @P0 LOP3.LUT R5, R5, R24, RZ, 0x3c, !PT ;  /* 0x0000001805050212 */ /* 0x000fe200078e3cff */
[----:B------:R-:W-:Y:S06]  /*0d90*/  @P1 BRA `(.L_x_94) ;  /* 0xfffffff400481947 */ /* 0x000fec000383ffff */
[----:B------:R-:W-:-:S05]  /*0da0*/  VIADD R17, R17, 0x1 ;  /* 0x0000000111117836 */ /* 0x000fca0000000000 */
[----:B------:R-:W-:-:S13]  /*0db0*/  ISETP.NE.AND P0, PT, R17, 0x5, PT ;  /* 0x000000051100780c */ /* 0x000fda0003f05270 */
[----:B------:R-:W-:Y:S05]  /*0dc0*/  @P0 BRA `(.L_x_95) ;  /* 0xfffffff400300947 */ /* 0x000fea000383ffff */
[----:B------:R1:W-:Y:S01]  /*0dd0*/  STG.E.64 desc[UR4][R6.64+0x8], R4 ;  /* 0x0000080406007986 */ /* 0x0003e2000c101b04 */
[----:B------:R-:W-:Y:S01]  /*0de0*/  VIADD R14, R14, 0x1 ;  /* 0x000000010e0e7836 */ /* 0x000fe20000000000 */
[----:B------:R-:W-:Y:S02]  /*0df0*/  LOP3.LUT R11, R13, 0x3, RZ, 0xc0, !PT ;  /* 0x000000030d0b7812 */ /* 0x000fe400078ec0ff */
[----:B------:R1:W-:Y:S02]  /*0e00*/  STG.E.64 desc[UR4][R6.64+0x10], R2 ;  /* 0x0000100206007986 */ /* 0x0003e4000c101b04 */
[----:B------:R-:W-:Y:S02]  /*0e10*/  ISETP.GE.U32.AND P0, PT, R14, R11, PT ;  /* 0x0000000b0e00720c */ /* 0x000fe40003f06070 */
[----:B------:R1:W-:Y:S11]  /*0e20*/  STG.E desc[UR4][R6.64+0x4], R15 ;  /* 0x0000040f06007986 */ /* 0x0003f6000c101904 */
[----:B------:R-:W-:Y:S05]  /*0e30*/  @!P0 BRA `(.L_x_96) ;  /* 0xfffffff400048947 */ /* 0x000fea000383ffff */
.L_x_93:
[----:B------:R-:W-:Y:S05]  /*0e40*/  BSYNC.RECONVERGENT B1 ;  /* 0x0000000000017941 */ /* 0x000fea0003800200 */
.L_x_92:
[C---:B------:R-:W-:Y:S01]  /*0e50*/  ISETP.GT.U32.AND P0, PT, R13.reuse, 0x3, PT ;  /* 0x000000030d00780c */ /* 0x040fe20003f04070 */
[----:B------:R-:W-:Y:S01]  /*0e60*/  VIADD R12, R12, 0x1 ;  /* 0x000000010c0c7836 */ /* 0x000fe20000000000 */
[--C-:B------:R-:W-:Y:S02]  /*0e70*/  SHF.R.U64 R13, R13, 0x2, R0.reuse ;  /* 0x000000020d0d7819 */ /* 0x100fe40000001200 */
[----:B------:R-:W-:Y:S02]  /*0e80*/  ISETP.GT.U32.AND.EX P0, PT, R0, RZ, PT, P0 ;  /* 0x000000ff0000720c */ /* 0x000fe40003f04100 */
[----:B------:R-:W-:-:S11]  /*0e90*/  SHF.R.U32.HI R0, RZ, 0x2, R0 ;  /* 0x00000002ff007819 */ /* 0x000fd60000011600 */
[----:B------:R-:W-:Y:S05]  /*0ea0*/  @P0 BRA `(.L_x_97) ;  /* 0xfffffff000c80947 */ /* 0x000fea000383ffff */
.L_x_91:
[----:B------:R-:W-:Y:S05]  /*0eb0*/  BSYNC.RECONVERGENT B0 ;  /* 0x0000000000007941 */ /* 0x000fea0003800200 */
.L_x_90:
[----:B------:R-:W-:Y:S04]  /*0ec0*/  STG.E.64 desc[UR4][R6.64+0x18], RZ ;  /* 0x000018ff06007986 */ /* 0x000fe8000c101b04 */
[----:B------:R-:W-:Y:S04]  /*0ed0*/  STG.E desc[UR4][R6.64+0x20], RZ ;  /* 0x000020ff06007986 */ /* 0x000fe8000c101904 */
[----:B------:R-:W-:Y:S01]  /*0ee0*/  STG.E.64 desc[UR4][R6.64+0x28], RZ ;  /* 0x000028ff06007986 */ /* 0x000fe2000c101b04 */
[----:B------:R-:W-:Y:S05]  /*0ef0*/  EXIT ;  /* 0x000000000000794d */ /* 0x000fea0003800000 */
.L_x_98:
        /* <DEDUP_REMOVED lines=16> */
.L_x_106:


//--------------------- .nv.global.init           --------------------------
	.section	.nv.global.init,"aw",@progbits
	.align	4
.nv.global.init:
	.type		mrg32k3aM1SubSeq,@object
	.size		mrg32k3aM1SubSeq,(mrg32k3aM2SubSeq - mrg32k3aM1SubSeq)
mrg32k3aM1SubSeq:
        /*0000*/ 	.byte	0x0b, 0xcc, 0xee, 0x04, 0x73, 0x29, 0x8b, 0x6f, 0xf6, 0x53, 0x03, 0xf6, 0x23, 0xf6, 0xea, 0xda
        /* <DEDUP_REMOVED lines=125> */
	.type		mrg32k3aM2SubSeq,@object
	.size		mrg32k3aM2SubSeq,(mrg32k3aM1 - mrg32k3aM2SubSeq)
mrg32k3aM2SubSeq:
        /* <DEDUP_REMOVED lines=126> */
	.type		mrg32k3aM1,@object
	.size		mrg32k3aM1,(mrg32k3aM1Seq - mrg32k3aM1)
mrg32k3aM1:
        /* <DEDUP_REMOVED lines=144> */
	.type		mrg32k3aM1Seq,@object
	.size		mrg32k3aM1Seq,(mrg32k3aM2 - mrg32k3aM1Seq)
mrg32k3aM1Seq:
        /* <DEDUP_REMOVED lines=144> */
	.type		mrg32k3aM2,@object
	.size		mrg32k3aM2,(mrg32k3aM2Seq - mrg32k3aM2)
mrg32k3aM2:
        /* <DEDUP_REMOVED lines=144> */
	.type		mrg32k3aM2Seq,@object
	.size		mrg32k3aM2Seq,(precalc_xorwow_matrix - mrg32k3aM2Seq)
mrg32k3aM2Seq:
        /* <DEDUP_REMOVED lines=144> */
	.type		precalc_xorwow_matrix,@object
	.size		precalc_xorwow_matrix,(precalc_xorwow_offset_matrix - precalc_xorwow_matrix)
precalc_xorwow_matrix:
        /* <DEDUP_REMOVED lines=6400> */
	.type		precalc_xorwow_offset_matrix,@object
	.size		precalc_xorwow_offset_matrix,(.L_1 - precalc_xorwow_offset_matrix)
precalc_xorwow_offset_matrix:
        /* <DEDUP_REMOVED lines=6400> */
.L_1:


//--------------------- .nv.shared._Z16reduction_kernelPfS_i --------------------------
	.section	.nv.shared._Z16reduction_kernelPfS_i,"aw",@nobits
	.sectionflags	@""
	.align	16
	.zero		1024


//--------------------- .nv.shared.reserved.0     --------------------------
	.section	.nv.shared.reserved.0,"aw",@nobits
	.weak		__nv_reservedSMEM_offset_0_alias
	.size		__nv_reservedSMEM_offset_0_alias, 0, 64
	.other		__nv_reservedSMEM_offset_0_alias,@"STO_CUDA_RESERVED_SHARED STV_DEFAULT"
__nv_reservedSMEM_offset_0_alias:
	.zero		0
	.zero		64


//--------------------- .nv.shared._Z19heston_exact_kernelPfP17curandStateXORWOW --------------------------
	.section	.nv.shared._Z19heston_exact_kernelPfP17curandStateXORWOW,"aw",@nobits
	.sectionflags	@""
	.align	16
	.zero		1024


//--------------------- .nv.shared._Z15init_rng_kernelP17curandStateXORWOWm --------------------------
	.section	.nv.shared._Z15init_rng_kernelP17curandStateXORWOWm,"aw",@nobits
	.sectionflags	@""
	.align	16
	.zero		1024


//--------------------- .nv.constant0._Z16reduction_kernelPfS_i --------------------------
	.section	.nv.constant0._Z16reduction_kernelPfS_i,"a",@progbits
	.sectionflags	@""
	.align	4
.nv.constant0._Z16reduction_kernelPfS_i:
	.zero		916


//--------------------- .nv.constant0._Z19heston_exact_kernelPfP17curandStateXORWOW --------------------------
	.section	.nv.constant0._Z19heston_exact_kernelPfP17curandStateXORWOW,"a",@progbits
	.sectionflags	@""
	.align	4
.nv.constant0._Z19heston_exact_kernelPfP17curandStateXORWOW:
	.zero		912


//--------------------- .nv.constant0._Z15init_rng_kernelP17curandStateXORWOWm --------------------------
	.section	.nv.constant0._Z15init_rng_kernelP17curandStateXORWOWm,"a",@progbits
	.sectionflags	@""
	.align	4
.nv.constant0._Z15init_rng_kernelP17curandStateXORWOWm:
	.zero		912


//--------------------- SYMBOLS --------------------------

	.type		.nv.reservedSmem.offset0,@object
	.size		.nv.reservedSmem.offset0,0x4
	.type		.nv.reservedSmem.cap,@object
	.size		.nv.reservedSmem.cap,0x4
